# CuTe-DSL kernel — source=cudnn_frontend_dsl family=gemm_swiglu
# config = {"ab_dtype": "Float8E4M3FN", "c_dtype": "BFloat16", "mma_mn": [64, 256], "cluster_mn": [1, 2]}


// ===== COMPILED SASS (sm_100a) =====

	.target	sm_100a

	.elftype	@"ET_EXEC"


//--------------------- .note.nv.tkinfo           --------------------------
	.section	.note.nv.tkinfo,"",@"SHT_NOTE"
	.sectionflags	@"SHF_NOTE_NV_TKINFO"
	.tkinfo
        /*0018*/ 	.word	0x00000081
        /*0030*/ 	.string	""
        /*0030*/ 	.string	"ptxas"
        /*0030*/ 	.string	"Cuda compilation tools, release 12.9, V12.9.83"
        /*0030*/ 	.string	"Build system must define TOOLS_VERSION_EXTENDED"
        /*0030*/ 	.string	"-O 3 -arch sm_100a "



//--------------------- .note.nv.cuver            --------------------------
	.section	.note.nv.cuver,"",@"SHT_NOTE"
	.sectionflags	@"SHF_NOTE_NV_CUVER"
        /*0018*/ 	.short	0x0001
        /*001a*/ 	.short	0x0064
        /*001c*/ 	.short	0x0001
        /*001e*/ 	.short	0x0000
        /*0020*/ 	.short	0x0001
        /*0022*/ 	.short	0x0000


//--------------------- .nv.info                  --------------------------
	.section	.nv.info,"",@"SHT_CUDA_INFO"
	.align	4


	//----- nvinfo : EIATTR_REGCOUNT
	.align		4
        /*0000*/ 	.byte	0x04, 0x2f
        /*0002*/ 	.short	(.L_4 - .L_3)
	.align		4
.L_3:
        /*0004*/ 	.word	index@(kernel_cutlass_kernel_cudnngemm_swigludense_gemm_persistent_swigluPersistentDenseGemmKernel_object_at__TiledMMA_ThrLayoutVMNK11110000_PermutationMNK____MMAAtom_ThrID10_ShapeMNK6425632_TVL_0)
        /*0008*/ 	.word	0x00000067


	//----- nvinfo : EIATTR_FRAME_SIZE
	.align		4
.L_4:
        /*000c*/ 	.byte	0x04, 0x11
        /*000e*/ 	.short	(.L_6 - .L_5)
	.align		4
.L_5:
        /*0010*/ 	.word	index@($__internal_2_$__cuda_sm10x_tcgen05_guardrail_trap_unallocated_columns_being_dealloced)
        /*0014*/ 	.word	0x00000000


	//----- nvinfo : EIATTR_FRAME_SIZE
	.align		4
.L_6:
        /*0018*/ 	.byte	0x04, 0x11
        /*001a*/ 	.short	(.L_8 - .L_7)
	.align		4
.L_7:
        /*001c*/ 	.word	index@($__internal_1_$__cuda_sm10x_tcgen05_guardrail_trap_phase_invalid_during_alloc)
        /*0020*/ 	.word	0x00000000


	//----- nvinfo : EIATTR_FRAME_SIZE
	.align		4
.L_8:
        /*0024*/ 	.byte	0x04, 0x11
        /*0026*/ 	.short	(.L_10 - .L_9)
	.align		4
.L_9:
        /*0028*/ 	.word	index@($__internal_0_$__cuda_sm10x_tcgen05_guardrail_trap_col_being_dealloced_not_returned_by_alloc)
        /*002c*/ 	.word	0x00000000


	//----- nvinfo : EIATTR_FRAME_SIZE
	.align		4
.L_10:
        /*0030*/ 	.byte	0x04, 0x11
        /*0032*/ 	.short	(.L_12 - .L_11)
	.align		4
.L_11:
        /*0034*/ 	.word	index@(kernel_cutlass_kernel_cudnngemm_swigludense_gemm_persistent_swigluPersistentDenseGemmKernel_object_at__TiledMMA_ThrLayoutVMNK11110000_PermutationMNK____MMAAtom_ThrID10_ShapeMNK6425632_TVL_0)
        /*0038*/ 	.word	0x00000000


	//----- nvinfo : EIATTR_MIN_STACK_SIZE
	.align		4
.L_12:
        /*003c*/ 	.byte	0x04, 0x12
        /*003e*/ 	.short	(.L_14 - .L_13)
	.align		4
.L_13:
        /*0040*/ 	.word	index@(kernel_cutlass_kernel_cudnngemm_swigludense_gemm_persistent_swigluPersistentDenseGemmKernel_object_at__TiledMMA_ThrLayoutVMNK11110000_PermutationMNK____MMAAtom_ThrID10_ShapeMNK6425632_TVL_0)
        /*0044*/ 	.word	0x00000000
.L_14:


//--------------------- .nv.info.kernel_cutlass_kernel_cudnngemm_swigludense_gemm_persistent_swigluPersistentDenseGemmKernel_object_at__TiledMMA_ThrLayoutVMNK11110000_PermutationMNK____MMAAtom_ThrID10_ShapeMNK6425632_TVL_0 --------------------------
	.section	.nv.info.kernel_cutlass_kernel_cudnngemm_swigludense_gemm_persistent_swigluPersistentDenseGemmKernel_object_at__TiledMMA_ThrLayoutVMNK11110000_PermutationMNK____MMAAtom_ThrID10_ShapeMNK6425632_TVL_0,"",@"SHT_CUDA_INFO"
	.sectionflags	@""
	.align	4


	//----- nvinfo : EIATTR_CUDA_API_VERSION
	.align		4
        /*0000*/ 	.byte	0x04, 0x37
        /*0002*/ 	.short	(.L_16 - .L_15)
.L_15:
        /*0004*/ 	.word	0x00000081


	//----- nvinfo : EIATTR_KPARAM_INFO
	.align		4
.L_16:
        /*0008*/ 	.byte	0x04, 0x17
        /*000a*/ 	.short	(.L_18 - .L_17)
.L_17:
        /*000c*/ 	.word	0x00000000
        /*0010*/ 	.short	0x0008
        /*0012*/ 	.short	0x0264
        /*0014*/ 	.byte	0x00, 0xf0, 0x11, 0x00


	//----- nvinfo : EIATTR_KPARAM_INFO
	.align		4
.L_18:
        /*0018*/ 	.byte	0x04, 0x17
        /*001a*/ 	.short	(.L_20 - .L_19)
.L_19:
        /*001c*/ 	.word	0x00000000
        /*0020*/ 	.short	0x0007
        /*0022*/ 	.short	0x0258
        /*0024*/ 	.byte	0x00, 0xf0, 0x31, 0x00


	//----- nvinfo : EIATTR_KPARAM_INFO
	.align		4
.L_20:
        /*0028*/ 	.byte	0x04, 0x17
        /*002a*/ 	.short	(.L_22 - .L_21)
.L_21:
        /*002c*/ 	.word	0x00000000
        /*0030*/ 	.short	0x0006
        /*0032*/ 	.short	0x024c
        /*0034*/ 	.byte	0x00, 0xf0, 0x31, 0x00


	//----- nvinfo : EIATTR_KPARAM_INFO
	.align		4
.L_22:
        /*0038*/ 	.byte	0x04, 0x17
        /*003a*/ 	.short	(.L_24 - .L_23)
.L_23:
        /*003c*/ 	.word	0x00000000
        /*0040*/ 	.short	0x0005
        /*0042*/ 	.short	0x0240
        /*0044*/ 	.byte	0x00, 0xf0, 0x31, 0x00


	//----- nvinfo : EIATTR_KPARAM_INFO
	.align		4
.L_24:
        /*0048*/ 	.byte	0x04, 0x17
        /*004a*/ 	.short	(.L_26 - .L_25)
.L_25:
        /*004c*/ 	.word	0x00000000
        /*0050*/ 	.short	0x0004
        /*0052*/ 	.short	0x01c0
        /*0054*/ 	.byte	0x00, 0xf0, 0x01, 0x02


	//----- nvinfo : EIATTR_KPARAM_INFO
	.align		4
.L_26:
        /*0058*/ 	.byte	0x04, 0x17
        /*005a*/ 	.short	(.L_28 - .L_27)
.L_27:
        /*005c*/ 	.word	0x00000000
        /*0060*/ 	.short	0x0003
        /*0062*/ 	.short	0x0140
        /*0064*/ 	.byte	0x00, 0xf0, 0x01, 0x02


	//----- nvinfo : EIATTR_KPARAM_INFO
	.align		4
.L_28:
        /*0068*/ 	.byte	0x04, 0x17
        /*006a*/ 	.short	(.L_30 - .L_29)
.L_29:
        /*006c*/ 	.word	0x00000000
        /*0070*/ 	.short	0x0002
        /*0072*/ 	.short	0x00c0
        /*0074*/ 	.byte	0x00, 0xf0, 0x01, 0x02


	//----- nvinfo : EIATTR_KPARAM_INFO
	.align		4
.L_30:
        /*0078*/ 	.byte	0x04, 0x17
        /*007a*/ 	.short	(.L_32 - .L_31)
.L_31:
        /*007c*/ 	.word	0x00000000
        /*0080*/ 	.short	0x0001
        /*0082*/ 	.short	0x0040
        /*0084*/ 	.byte	0x00, 0xf0, 0x01, 0x02


	//----- nvinfo : EIATTR_KPARAM_INFO
	.align		4
.L_32:
        /*0088*/ 	.byte	0x04, 0x17
        /*008a*/ 	.short	(.L_34 - .L_33)
.L_33:
        /*008c*/ 	.word	0x00000000
        /*0090*/ 	.short	0x0000
        /*0092*/ 	.short	0x0000
        /*0094*/ 	.byte	0x00, 0xf0, 0x0d, 0x00


	//----- nvinfo : EIATTR_AT_ENTRY_FRAGMENTS
	.align		4
.L_34:
        /*0098*/ 	.byte	0x04, 0x4f
        /*009a*/ 	.short	(.L_36 - .L_35)


	//   ....[0]....
.L_35:
        /*009c*/ 	.word	0x00000004


	//----- nvinfo : EIATTR_RESERVED_SMEM_USED
	.align		4
.L_36:
        /*00a0*/ 	.byte	0x01, 0x41
	.zero		2


	//----- nvinfo : EIATTR_SPARSE_MMA_MASK
	.align		4
        /*00a4*/ 	.byte	0x03, 0x50
        /*00a6*/ 	.short	0x0000


	//----- nvinfo : EIATTR_TCGEN05_1CTA_USED
	.align		4
        /*00a8*/ 	.byte	0x01, 0x51
	.zero		2


	//----- nvinfo : EIATTR_MAXREG_COUNT
	.align		4
        /*00ac*/ 	.byte	0x03, 0x1b
        /*00ae*/ 	.short	0x00ff


	//----- nvinfo : EIATTR_NUM_BARRIERS
	.align		4
        /*00b0*/ 	.byte	0x02, 0x4c
        /*00b2*/ 	.byte	0x03
	.zero		1


	//----- nvinfo : EIATTR_INT_WARP_WIDE_INSTR_OFFSETS
	.align		4
        /*00b4*/ 	.byte	0x04, 0x31
        /*00b6*/ 	.short	(.L_38 - .L_37)


	//   ....[0]....
.L_37:
        /*00b8*/ 	.word	0x00003f00


	//   ....[1]....
        /*00bc*/ 	.word	0x00003f40


	//----- nvinfo : EIATTR_COOP_GROUP_MASK_REGIDS
	.align		4
.L_38:
        /*00c0*/ 	.byte	0x04, 0x29
        /*00c2*/ 	.short	(.L_40 - .L_39)


	//   ....[0]....
.L_39:
        /*00c4*/ 	.word	0xffffffff


	//   ....[1]....
        /*00c8*/ 	.word	0xffffffff


	//   ....[2]....
        /*00cc*/ 	.word	0xffffffff


	//   ....[3]....
        /*00d0*/ 	.word	0xffffffff


	//   ....[4]....
        /*00d4*/ 	.word	0xffffffff


	//   ....[5]....
        /*00d8*/ 	.word	0xffffffff


	//   ....[6]....
        /*00dc*/ 	.word	0xffffffff


	//----- nvinfo : EIATTR_COOP_GROUP_INSTR_OFFSETS
	.align		4
.L_40:
        /*00e0*/ 	.byte	0x04, 0x28
        /*00e2*/ 	.short	(.L_42 - .L_41)


	//   ....[0]....
.L_41:
        /*00e4*/ 	.word	0x000003b0


	//   ....[1]....
        /*00e8*/ 	.word	0x00000560


	//   ....[2]....
        /*00ec*/ 	.word	0x00000600


	//   ....[3]....
        /*00f0*/ 	.word	0x00001850


	//   ....[4]....
        /*00f4*/ 	.word	0x00001b10


	//   ....[5]....
        /*00f8*/ 	.word	0x00003d90


	//   ....[6]....
        /*00fc*/ 	.word	0x00003ff0


	//----- nvinfo : EIATTR_VRC_CTA_INIT_COUNT
	.align		4
.L_42:
        /*0100*/ 	.byte	0x02, 0x4a
        /*0102*/ 	.byte	0x80
	.zero		1


	//----- nvinfo : EIATTR_MBARRIER_INSTR_OFFSETS
	.align		4
        /*0104*/ 	.byte	0x04, 0x39
        /*0106*/ 	.short	(.L_44 - .L_43)


	//   ....[0]....
.L_43:
        /*0108*/ 	.word	0x000002e0
        /*010c*/ 	.word	0x000000ff
        /*0110*/ 	.word	0x00000000
        /*0114*/ 	.short	0x0100
        /*0116*/ 	.byte	0x06
	.zero		1


	//   ....[1]....
        /*0118*/ 	.word	0x000002f0
        /*011c*/ 	.word	0x000000ff
        /*0120*/ 	.word	0x00000008
        /*0124*/ 	.short	0x0100
        /*0126*/ 	.byte	0x06
	.zero		1


	//   ....[2]....
        /*0128*/ 	.word	0x00000300
        /*012c*/ 	.word	0x000000ff
        /*0130*/ 	.word	0x00000010
        /*0134*/ 	.short	0x0100
        /*0136*/ 	.byte	0x06
	.zero		1


	//   ....[3]....
        /*0138*/ 	.word	0x00000310
        /*013c*/ 	.word	0x000000ff
        /*0140*/ 	.word	0x00000018
        /*0144*/ 	.short	0x0100
        /*0146*/ 	.byte	0x06
	.zero		1


	//   ....[4]....
        /*0148*/ 	.word	0x00000320
        /*014c*/ 	.word	0x000000ff
        /*0150*/ 	.word	0x00000020
        /*0154*/ 	.short	0x0100
        /*0156*/ 	.byte	0x06
	.zero		1


	//   ....[5]....
        /*0158*/ 	.word	0x00000330
        /*015c*/ 	.word	0x000000ff
        /*0160*/ 	.word	0x00000028
        /*0164*/ 	.short	0x0100
        /*0166*/ 	.byte	0x06
	.zero		1


	//   ....[6]....
        /*0168*/ 	.word	0x00000340
        /*016c*/ 	.word	0x000000ff
        /*0170*/ 	.word	0x00000030
        /*0174*/ 	.short	0x0100
        /*0176*/ 	.byte	0x06
	.zero		1


	//   ....[7]....
        /*0178*/ 	.word	0x00000350
        /*017c*/ 	.word	0x000000ff
        /*0180*/ 	.word	0x00000038
        /*0184*/ 	.short	0x0100
        /*0186*/ 	.byte	0x06
	.zero		1


	//   ....[8]....
        /*0188*/ 	.word	0x000004d0
        /*018c*/ 	.word	0x000000ff
        /*0190*/ 	.word	0x00000040
        /*0194*/ 	.short	0x0100
        /*0196*/ 	.byte	0x07
	.zero		1


	//   ....[9]....
        /*0198*/ 	.word	0x000004e0
        /*019c*/ 	.word	0x000000ff
        /*01a0*/ 	.word	0x00000048
        /*01a4*/ 	.short	0x0100
        /*01a6*/ 	.byte	0x07
	.zero		1


	//   ....[10]....
        /*01a8*/ 	.word	0x000004f0
        /*01ac*/ 	.word	0x000000ff
        /*01b0*/ 	.word	0x00000050
        /*01b4*/ 	.short	0x0100
        /*01b6*/ 	.byte	0x07
	.zero		1


	//   ....[11]....
        /*01b8*/ 	.word	0x00000500
        /*01bc*/ 	.word	0x000000ff
        /*01c0*/ 	.word	0x00000058
        /*01c4*/ 	.short	0x0100
        /*01c6*/ 	.byte	0x07
	.zero		1


	//   ....[12]....
        /*01c8*/ 	.word	0x00000a30
        /*01cc*/ 	.word	0x000000ff
        /*01d0*/ 	.word	0x00000020
        /*01d4*/ 	.short	0x010a
        /*01d6*/ 	.byte	0x05
	.zero		1


	//   ....[13]....
        /*01d8*/ 	.word	0x00000b60
        /*01dc*/ 	.word	0x000000ff
        /*01e0*/ 	.word	0x00000020
        /*01e4*/ 	.short	0x010a
        /*01e6*/ 	.byte	0x09
	.zero		1


	//   ....[14]....
        /*01e8*/ 	.word	0x00000c90
        /*01ec*/ 	.word	0x000000ff
        /*01f0*/ 	.word	0x00000020
        /*01f4*/ 	.short	0x010a
        /*01f6*/ 	.byte	0x1e
	.zero		1


	//   ....[15]....
        /*01f8*/ 	.word	0x00000f90
        /*01fc*/ 	.word	0x000000ff
        /*0200*/ 	.word	0x00000020
        /*0204*/ 	.short	0x010a
        /*0206*/ 	.byte	0x05
	.zero		1


	//   ....[16]....
        /*0208*/ 	.word	0x00001320
        /*020c*/ 	.word	0x000000ff
        /*0210*/ 	.word	0x00000000
        /*0214*/ 	.short	0x010a
        /*0216*/ 	.byte	0x06
	.zero		1


	//   ....[17]....
        /*0218*/ 	.word	0x00001340
        /*021c*/ 	.word	0x000000ff
        /*0220*/ 	.word	0x00000050
        /*0224*/ 	.short	0x010a
        /*0226*/ 	.byte	0x07
	.zero		1


	//   ....[18]....
        /*0228*/ 	.word	0x000014d0
        /*022c*/ 	.word	0x000000ff
        /*0230*/ 	.word	0x00000000
        /*0234*/ 	.short	0x010a
        /*0236*/ 	.byte	0x05
	.zero		1


	//   ....[19]....
        /*0238*/ 	.word	0x00001650
        /*023c*/ 	.word	0x000000ff
        /*0240*/ 	.word	0x00000000
        /*0244*/ 	.short	0x010a
        /*0246*/ 	.byte	0x06
	.zero		1


	//   ....[20]....
        /*0248*/ 	.word	0x000017e0
        /*024c*/ 	.word	0x00000000
        /*0250*/ 	.word	0x00000050
        /*0254*/ 	.short	0x010a
        /*0256*/ 	.byte	0xff
	.zero		1


	//   ....[21]....
        /*0258*/ 	.word	0x00002130
        /*025c*/ 	.word	0x00000000
        /*0260*/ 	.word	0x00000040
        /*0264*/ 	.short	0x010a
        /*0266*/ 	.byte	0xff
	.zero		1


	//   ....[22]....
        /*0268*/ 	.word	0x00003b00
        /*026c*/ 	.word	0x00000000
        /*0270*/ 	.word	0x00000050
        /*0274*/ 	.short	0x0101
        /*0276*/ 	.byte	0xff
	.zero		1


	//   ....[23]....
        /*0278*/ 	.word	0x00004050
        /*027c*/ 	.word	0x00000000
        /*0280*/ 	.word	0x00000020
        /*0284*/ 	.short	0x010a
        /*0286*/ 	.byte	0xff
	.zero		1


	//   ....[24]....
        /*0288*/ 	.word	0x000040d0
        /*028c*/ 	.word	0x00000000
        /*0290*/ 	.word	0x00000020
        /*0294*/ 	.short	0x010a
        /*0296*/ 	.byte	0xff
	.zero		1


	//   ....[25]....
        /*0298*/ 	.word	0x00004140
        /*029c*/ 	.word	0x00000000
        /*02a0*/ 	.word	0x00000050
        /*02a4*/ 	.short	0x010a
        /*02a6*/ 	.byte	0xff
	.zero		1


	//   ....[26]....
        /*02a8*/ 	.word	0x000041c0
        /*02ac*/ 	.word	0x00000000
        /*02b0*/ 	.word	0x00000000
        /*02b4*/ 	.short	0x010a
        /*02b6*/ 	.byte	0xff
	.zero		1


	//   ....[27]....
        /*02b8*/ 	.word	0x00004220
        /*02bc*/ 	.word	0x00000000
        /*02c0*/ 	.word	0x00000050
        /*02c4*/ 	.short	0x010a
        /*02c6*/ 	.byte	0xff
	.zero		1


	//   ....[28]....
        /*02c8*/ 	.word	0x00004280
        /*02cc*/ 	.word	0x00000000
        /*02d0*/ 	.word	0x00000040
        /*02d4*/ 	.short	0x010a
        /*02d6*/ 	.byte	0xff
	.zero		1


	//----- nvinfo : EIATTR_NUM_MBARRIERS
	.align		4
.L_44:
        /*02d8*/ 	.byte	0x03, 0x38
        /*02da*/ 	.short	0x000c


	//----- nvinfo : EIATTR_EXIT_INSTR_OFFSETS
	.align		4
        /*02dc*/ 	.byte	0x04, 0x1c
        /*02de*/ 	.short	(.L_46 - .L_45)


	//   ....[0]....
.L_45:
        /*02e0*/ 	.word	0x00001810


	//   ....[1]....
        /*02e4*/ 	.word	0x00004010


	//----- nvinfo : EIATTR_REQNTID
	.align		4
.L_46:
        /*02e8*/ 	.byte	0x04, 0x10
        /*02ea*/ 	.short	(.L_48 - .L_47)
.L_47:
        /*02ec*/ 	.word	0x000000c0
        /*02f0*/ 	.word	0x00000001
        /*02f4*/ 	.word	0x00000001


	//----- nvinfo : EIATTR_CRS_STACK_SIZE
	.align		4
.L_48:
        /*02f8*/ 	.byte	0x04, 0x1e
        /*02fa*/ 	.short	(.L_50 - .L_49)
.L_49:
        /*02fc*/ 	.word	0x00000000


	//----- nvinfo : EIATTR_CBANK_PARAM_SIZE
	.align		4
.L_50:
        /*0300*/ 	.byte	0x03, 0x19
        /*0302*/ 	.short	0x0268


	//----- nvinfo : EIATTR_PARAM_CBANK
	.align		4
        /*0304*/ 	.byte	0x04, 0x0a
        /*0306*/ 	.short	(.L_52 - .L_51)
	.align		4
.L_51:
        /*0308*/ 	.word	index@(.nv.constant0.kernel_cutlass_kernel_cudnngemm_swigludense_gemm_persistent_swigluPersistentDenseGemmKernel_object_at__TiledMMA_ThrLayoutVMNK11110000_PermutationMNK____MMAAtom_ThrID10_ShapeMNK6425632_TVL_0)
        /*030c*/ 	.short	0x0380
        /*030e*/ 	.short	0x0268


	//----- nvinfo : EIATTR_SW_WAR
	.align		4
.L_52:
        /*0310*/ 	.byte	0x04, 0x36
        /*0312*/ 	.short	(.L_54 - .L_53)
.L_53:
        /*0314*/ 	.word	0x00000008
.L_54:


//--------------------- .nv.compat                --------------------------
	.section	.nv.compat,"",@"SHT_CUDA_COMPAT_INFO"
	.align	4
        /*0000*/ 	.byte	0x02, 0x02, 0x02, 0x00, 0x02, 0x05, 0x05, 0x00, 0x02, 0x03, 0x01, 0x00, 0x02, 0x06, 0x01, 0x00


//--------------------- .nv.callgraph             --------------------------
	.section	.nv.callgraph,"",@"SHT_CUDA_CALLGRAPH"
	.align	4
	.sectionentsize	8
	.align		4
        /*0000*/ 	.word	0x00000000
	.align		4
        /*0004*/ 	.word	0xffffffff
	.align		4
        /*0008*/ 	.word	0x00000000
	.align		4
        /*000c*/ 	.word	0xfffffffe
	.align		4
        /*0010*/ 	.word	0x00000000
	.align		4
        /*0014*/ 	.word	0xfffffffd
	.align		4
        /*0018*/ 	.word	0x00000000
	.align		4
        /*001c*/ 	.word	0xfffffffc


//--------------------- .text.kernel_cutlass_kernel_cudnngemm_swigludense_gemm_persistent_swigluPersistentDenseGemmKernel_object_at__TiledMMA_ThrLayoutVMNK11110000_PermutationMNK____MMAAtom_ThrID10_ShapeMNK6425632_TVL_0 --------------------------
	.section	.text.kernel_cutlass_kernel_cudnngemm_swigludense_gemm_persistent_swigluPersistentDenseGemmKernel_object_at__TiledMMA_ThrLayoutVMNK11110000_PermutationMNK____MMAAtom_ThrID10_ShapeMNK6425632_TVL_0,"ax",@progbits
	.align	128
        .global         kernel_cutlass_kernel_cudnngemm_swigludense_gemm_persistent_swigluPersistentDenseGemmKernel_object_at__TiledMMA_ThrLayoutVMNK11110000_PermutationMNK____MMAAtom_ThrID10_ShapeMNK6425632_TVL_0
        .type           kernel_cutlass_kernel_cudnngemm_swigludense_gemm_persistent_swigluPersistentDenseGemmKernel_object_at__TiledMMA_ThrLayoutVMNK11110000_PermutationMNK____MMAAtom_ThrID10_ShapeMNK6425632_TVL_0,@function
        .size           kernel_cutlass_kernel_cudnngemm_swigludense_gemm_persistent_swigluPersistentDenseGemmKernel_object_at__TiledMMA_ThrLayoutVMNK11110000_PermutationMNK____MMAAtom_ThrID10_ShapeMNK6425632_TVL_0,(.L_x_57 - kernel_cutlass_kernel_cudnngemm_swigludense_gemm_persistent_swigluPersistentDenseGemmKernel_object_at__TiledMMA_ThrLayoutVMNK11110000_PermutationMNK____MMAAtom_ThrID10_ShapeMNK6425632_TVL_0)
        .other          kernel_cutlass_kernel_cudnngemm_swigludense_gemm_persistent_swigluPersistentDenseGemmKernel_object_at__TiledMMA_ThrLayoutVMNK11110000_PermutationMNK____MMAAtom_ThrID10_ShapeMNK6425632_TVL_0,@"STO_CUDA_ENTRY STV_DEFAULT"
kernel_cutlass_kernel_cudnngemm_swigludense_gemm_persistent_swigluPersistentDenseGemmKernel_object_at__TiledMMA_ThrLayoutVMNK11110000_PermutationMNK____MMAAtom_ThrID10_ShapeMNK6425632_TVL_0:
.text.kernel_cutlass_kernel_cudnngemm_swigludense_gemm_persistent_swigluPersistentDenseGemmKernel_object_at__TiledMMA_ThrLayoutVMNK11110000_PermutationMNK____MMAAtom_ThrID10_ShapeMNK6425632_TVL_0:
[----:B------:R-:W1:Y:S01]  /*0000*/  LDC R1, c[0x0][0x37c] ;  /* 0x0000df00ff017b82 */ /* 0x000e620000000800 */
[----:B------:R-:W2:Y:S07]  /*0010*/  S2R R5, SR_TID.X ;  /* 0x0000000000057919 */ /* 0x000eae0000002100 */
[----:B------:R-:W3:Y:S01]  /*0020*/  S2UR UR4, SR_CgaCtaId ;  /* 0x00000000000479c3 */ /* 0x000ee20000008800 */
[----:B------:R-:W4:Y:S01]  /*0030*/  LDCU.U8 UR6, c[0x0][0x382] ;  /* 0x00007040ff0677ac */ /* 0x000f220008000000 */
[----:B------:R-:W5:Y:S01]  /*0040*/  LDCU.U8 UR5, c[0x0][0x381] ;  /* 0x00007020ff0577ac */ /* 0x000f620008000000 */
[----:B------:R-:W2:Y:S01]  /*0050*/  LDCU UR7, c[0x0][0x36c] ;  /* 0x00006d80ff0777ac */ /* 0x000ea20008000800 */
[----:B------:R-:W-:Y:S01]  /*0060*/  UMOV UR21, 0x1 ;  /* 0x0000000100157882 */ /* 0x000fe20000000000 */
[----:B----4-:R-:W-:-:S02]  /*0070*/  ULOP3.LUT UR6, UR6, 0x1, URZ, 0xc0, !UPT ;  /* 0x0000000106067892 */ /* 0x010fc4000f8ec0ff */
[----:B-----5:R-:W-:Y:S02]  /*0080*/  ULOP3.LUT UR5, UR5, 0x1, URZ, 0xc0, !UPT ;  /* 0x0000000105057892 */ /* 0x020fe4000f8ec0ff */
[----:B---3--:R-:W-:Y:S02]  /*0090*/  ULEA.HI UR8, UR4, UR4, URZ, 0x1 ;  /* 0x0000000404087291 */ /* 0x008fe4000f8f08ff */
[----:B--2---:R-:W-:Y:S02]  /*00a0*/  UISETP.EQ.U32.AND UP4, UPT, UR7, 0x1, UPT ;  /* 0x000000010700788c */ /* 0x004fe4000bf82070 */
[----:B------:R-:W-:Y:S01]  /*00b0*/  ULOP3.LUT UR8, UR8, 0xfffffffe, URZ, 0xc0, !UPT ;  /* 0xfffffffe08087892 */ /* 0x000fe2000f8ec0ff */
[----:B------:R-:W-:Y:S01]  /*00c0*/  SHF.R.U32.HI R71, RZ, 0x5, R5 ;  /* 0x00000005ff477819 */ /* 0x000fe20000011605 */
[----:B------:R-:W-:Y:S02]  /*00d0*/  UISETP.NE.U32.AND UP6, UPT, UR6, 0x1, UPT ;  /* 0x000000010600788c */ /* 0x000fe4000bfc5070 */
[----:B------:R-:W-:Y:S01]  /*00e0*/  UIADD3 UR12, UPT, UPT, -UR8, UR4, URZ ;  /* 0x00000004080c7290 */ /* 0x000fe2000fffe1ff */
[C---:B------:R-:W-:Y:S01]  /*00f0*/  ISETP.NE.AND P1, PT, R71.reuse, 0x5, PT ;  /* 0x000000054700780c */ /* 0x040fe20003f25270 */
[----:B------:R-:W-:Y:S01]  /*0100*/  UISETP.NE.U32.AND UP5, UPT, UR5, 0x1, UPT ;  /* 0x000000010500788c */ /* 0x000fe2000bfa5070 */
[----:B------:R-:W-:Y:S01]  /*0110*/  ISETP.NE.AND P0, PT, R71, RZ, PT ;  /* 0x000000ff4700720c */ /* 0x000fe20003f05270 */
[----:B------:R-:W-:-:S10]  /*0120*/  USHF.L.U32 UR21, UR21, UR12, URZ ;  /* 0x0000000c15157299 */ /* 0x000fd400080006ff */
[----:B-1----:R-:W-:Y:S05]  /*0130*/  @P1 BRA `(.L_x_0) ;  /* 0x0000000000381947 */ /* 0x002fea0003800000 */
[----:B------:R-:W1:Y:S02]  /*0140*/  LDCU.64 UR6, c[0x0][0x348] ;  /* 0x00006900ff0677ac */ /* 0x000e640008000a00 */
[----:B-1----:R-:W-:Y:S02]  /*0150*/  UIADD3 UR14, UP3, UPT, UR6, 0x40, URZ ;  /* 0x00000040060e7890 */ /* 0x002fe4000ff7e0ff */
[----:B------:R-:W-:Y:S02]  /*0160*/  UIADD3 UR10, UP2, UPT, UR6, 0xc0, URZ ;  /* 0x000000c0060a7890 */ /* 0x000fe4000ff5e0ff */
[----:B------:R-:W-:Y:S02]  /*0170*/  UIADD3 UR8, UP1, UPT, UR6, 0x140, URZ ;  /* 0x0000014006087890 */ /* 0x000fe4000ff3e0ff */
[----:B------:R-:W-:Y:S02]  /*0180*/  UIADD3 UR6, UP0, UPT, UR6, 0x1c0, URZ ;  /* 0x000001c006067890 */ /* 0x000fe4000ff1e0ff */
[----:B------:R-:W-:-:S02]  /*0190*/  UIADD3.X UR15, UPT, UPT, URZ, UR7, URZ, UP3, !UPT ;  /* 0x00000007ff0f7290 */ /* 0x000fc40009ffe4ff */
[----:B------:R-:W-:Y:S02]  /*01a0*/  UIADD3.X UR11, UPT, UPT, URZ, UR7, URZ, UP2, !UPT ;  /* 0x00000007ff0b7290 */ /* 0x000fe400097fe4ff */
[----:B------:R-:W-:Y:S02]  /*01b0*/  UIADD3.X UR9, UPT, UPT, URZ, UR7, URZ, UP1, !UPT ;  /* 0x00000007ff097290 */ /* 0x000fe40008ffe4ff */
[----:B------:R-:W-:-:S03]  /*01c0*/  UIADD3.X UR7, UPT, UPT, URZ, UR7, URZ, UP0, !UPT ;  /* 0x00000007ff077290 */ /* 0x000fc600087fe4ff */
[----:B------:R1:W-:Y:S02]  /*01d0*/  UTMACCTL.PF [UR14] ;  /* 0x000000000e0079b9 */ /* 0x0003e40008040000 */
[----:B------:R1:W-:Y:S02]  /*01e0*/  UTMACCTL.PF [UR10] ;  /* 0x000000000a0079b9 */ /* 0x0003e40008040000 */
[----:B------:R1:W-:Y:S02]  /*01f0*/  UTMACCTL.PF [UR8] ;  /* 0x00000000080079b9 */ /* 0x0003e40008040000 */
[----:B------:R1:W-:Y:S02]  /*0200*/  UTMACCTL.PF [UR6] ;  /* 0x00000000060079b9 */ /* 0x0003e40008040000 */
[----:B-1----:R-:W-:Y:S01]  /*0210*/  NOP ;  /* 0x0000000000007918 */ /* 0x002fe20000000000 */
.L_x_0:
[----:B------:R-:W-:Y:S05]  /*0220*/  @P0 BRA `(.L_x_1) ;  /* 0x0000000000500947 */ /* 0x000fea0003800000 */
[----:B------:R-:W-:Y:S01]  /*0230*/  UMOV UR6, 0x400 ;  /* 0x0000040000067882 */ /* 0x000fe20000000000 */
[----:B------:R-:W-:Y:S01]  /*0240*/  UMOV UR8, 0x1 ;  /* 0x0000000100087882 */ /* 0x000fe20000000000 */
[----:B------:R-:W-:Y:S02]  /*0250*/  ULEA UR6, UR4, UR6, 0x18 ;  /* 0x0000000604067291 */ /* 0x000fe4000f8ec0ff */
[----:B------:R-:W-:-:S04]  /*0260*/  UIADD3 UR8, UPT, UPT, -UR8, 0x100000, URZ ;  /* 0x0010000008087890 */ /* 0x000fc8000fffe1ff */
[----:B------:R-:W-:Y:S02]  /*0270*/  USHF.L.U32 UR9, UR8, 0xb, URZ ;  /* 0x0000000b08097899 */ /* 0x000fe400080006ff */
[----:B------:R-:W-:Y:S01]  /*0280*/  USHF.L.U32 UR8, UR8, 0x1, URZ ;  /* 0x0000000108087899 */ /* 0x000fe200080006ff */
[----:B------:R-:W-:Y:S02]  /*0290*/  UMOV UR5, 0x2 ;  /* 0x0000000200057882 */ /* 0x000fe40000000000 */
[----:B------:R-:W-:-:S04]  /*02a0*/  UIADD3 UR10, UPT, UPT, -UR5, 0x100000, URZ ;  /* 0x00100000050a7890 */ /* 0x000fc8000fffe1ff */
[----:B------:R-:W-:Y:S02]  /*02b0*/  USHF.L.U32 UR11, UR10, 0xb, URZ ;  /* 0x0000000b0a0b7899 */ /* 0x000fe400080006ff */
[----:B------:R-:W-:Y:S01]  /*02c0*/  USHF.L.U32 UR10, UR10, 0x1, URZ ;  /* 0x000000010a0a7899 */ /* 0x000fe200080006ff */
[----:B------:R-:W1:Y:S02]  /*02d0*/  FENCE.VIEW.ASYNC.S ;  /* 0x00000000000073c6 */ /* 0x000e640000000000 */
[----:B-1----:R1:W2:Y:S01]  /*02e0*/  SYNCS.EXCH.64 URZ, [UR6], UR8 ;  /* 0x0000000806ff75b2 */ /* 0x0022a20008000100 */
[----:B------:R1:W3:Y:S01]  /*02f0*/  SYNCS.EXCH.64 URZ, [UR6+0x8], UR8 ;  /* 0x0000080806ff75b2 */ /* 0x0002e20008000100 */
[----:B------:R1:W4:Y:S01]  /*0300*/  SYNCS.EXCH.64 URZ, [UR6+0x10], UR8 ;  /* 0x0000100806ff75b2 */ /* 0x0003220008000100 */
[----:B------:R1:W5:Y:S06]  /*0310*/  SYNCS.EXCH.64 URZ, [UR6+0x18], UR8 ;  /* 0x0000180806ff75b2 */ /* 0x00036c0008000100 */
[----:B------:R1:W1:Y:S01]  /*0320*/  SYNCS.EXCH.64 URZ, [UR6+0x20], UR10 ;  /* 0x0000200a06ff75b2 */ /* 0x0002620008000100 */
[----:B------:R1:W1:Y:S01]  /*0330*/  SYNCS.EXCH.64 URZ, [UR6+0x28], UR10 ;  /* 0x0000280a06ff75b2 */ /* 0x0002620008000100 */
[----:B------:R1:W1:Y:S01]  /*0340*/  SYNCS.EXCH.64 URZ, [UR6+0x30], UR10 ;  /* 0x0000300a06ff75b2 */ /* 0x0002620008000100 */
[----:B------:R1:W1:Y:S01]  /*0350*/  SYNCS.EXCH.64 URZ, [UR6+0x38], UR10 ;  /* 0x0000380a06ff75b2 */ /* 0x0002620008000100 */
[----:B------:R-:W-:Y:S01]  /*0360*/  NOP ;  /* 0x0000000000007918 */ /* 0x000fe20000000000 */
.L_x_1:
[----:B------:R-:W-:Y:S01]  /*0370*/  NOP ;  /* 0x0000000000007918 */ /* 0x000fe20000000000 */
[----:B------:R-:W-:Y:S05]  /*0380*/  BRA.U !UP4, `(.L_x_2) ;  /* 0x000000010c087547 */ /* 0x000fea000b800000 */
[----:B-12345:R-:W-:Y:S01]  /*0390*/  UCGABAR_ARV ;  /* 0x00000000000079c7 */ /* 0x03efe20008000000 */
[----:B------:R-:W-:Y:S05]  /*03a0*/  BRA `(.L_x_3) ;  /* 0x0000000000047947 */ /* 0x000fea0003800000 */
.L_x_2:
[----:B-12345:R-:W-:Y:S01]  /*03b0*/  NOP ;  /* 0x0000000000007918 */ /* 0x03efe20000000000 */
.L_x_3:
[----:B------:R-:W-:Y:S05]  /*03c0*/  BRA.U !UP4, `(.L_x_4) ;  /* 0x000000010c0c7547 */ /* 0x000fea000b800000 */
[----:B------:R-:W-:Y:S01]  /*03d0*/  UCGABAR_WAIT ;  /* 0x0000000000007dc7 */ /* 0x000fe20008000000 */
[----:B------:R-:W-:Y:S01]  /*03e0*/  CCTL.IVALL ;  /* 0x00000000ff00798f */ /* 0x000fe20002000000 */
[----:B------:R-:W-:Y:S05]  /*03f0*/  BRA `(.L_x_5) ;  /* 0x0000000000047947 */ /* 0x000fea0003800000 */
.L_x_4:
[----:B------:R-:W-:Y:S06]  /*0400*/  BAR.SYNC.DEFER_BLOCKING 0x0 ;  /* 0x0000000000007b1d */ /* 0x000fec0000010000 */
.L_x_5:
[----:B------:R-:W-:Y:S05]  /*0410*/  @P0 BRA `(.L_x_6) ;  /* 0x0000000000400947 */ /* 0x000fea0003800000 */
[----:B------:R-:W-:Y:S01]  /*0420*/  UMOV UR7, 0x400 ;  /* 0x0000040000077882 */ /* 0x000fe20000000000 */
[----:B------:R-:W-:Y:S01]  /*0430*/  UMOV UR6, 0x1 ;  /* 0x0000000100067882 */ /* 0x000fe20000000000 */
[----:B------:R-:W-:Y:S01]  /*0440*/  UMOV UR5, 0x4 ;  /* 0x0000000400057882 */ /* 0x000fe20000000000 */
[----:B------:R-:W-:Y:S02]  /*0450*/  ULEA UR7, UR4, UR7, 0x18 ;  /* 0x0000000704077291 */ /* 0x000fe4000f8ec0ff */
[----:B------:R-:W-:-:S04]  /*0460*/  UIADD3 UR8, UPT, UPT, -UR6, 0x100000, URZ ;  /* 0x0010000006087890 */ /* 0x000fc8000fffe1ff */
[----:B------:R-:W-:Y:S02]  /*0470*/  USHF.L.U32 UR9, UR8, 0xb, URZ ;  /* 0x0000000b08097899 */ /* 0x000fe400080006ff */
[----:B------:R-:W-:Y:S02]  /*0480*/  USHF.L.U32 UR8, UR8, 0x1, URZ ;  /* 0x0000000108087899 */ /* 0x000fe400080006ff */
[----:B------:R-:W-:-:S04]  /*0490*/  UIADD3 UR10, UPT, UPT, -UR5, 0x100000, URZ ;  /* 0x00100000050a7890 */ /* 0x000fc8000fffe1ff */
[----:B------:R-:W-:Y:S02]  /*04a0*/  USHF.L.U32 UR11, UR10, 0xb, URZ ;  /* 0x0000000b0a0b7899 */ /* 0x000fe400080006ff */
[----:B------:R-:W-:Y:S01]  /*04b0*/  USHF.L.U32 UR10, UR10, 0x1, URZ ;  /* 0x000000010a0a7899 */ /* 0x000fe200080006ff */
[----:B------:R-:W1:Y:S03]  /*04c0*/  FENCE.VIEW.ASYNC.S ;  /* 0x00000000000073c6 */ /* 0x000e660000000000 */
[----:B-1----:R1:W2:Y:S01]  /*04d0*/  SYNCS.EXCH.64 URZ, [UR7+0x40], UR8 ;  /* 0x0000400807ff75b2 */ /* 0x0022a20008000100 */
[----:B------:R1:W3:Y:S07]  /*04e0*/  SYNCS.EXCH.64 URZ, [UR7+0x48], UR8 ;  /* 0x0000480807ff75b2 */ /* 0x0002ee0008000100 */
[----:B------:R1:W4:Y:S01]  /*04f0*/  SYNCS.EXCH.64 URZ, [UR7+0x50], UR10 ;  /* 0x0000500a07ff75b2 */ /* 0x0003220008000100 */
[----:B------:R1:W5:Y:S01]  /*0500*/  SYNCS.EXCH.64 URZ, [UR7+0x58], UR10 ;  /* 0x0000580a07ff75b2 */ /* 0x0003620008000100 */
[----:B------:R-:W-:Y:S01]  /*0510*/  NOP ;  /* 0x0000000000007918 */ /* 0x000fe20000000000 */
.L_x_6:
[----:B------:R-:W-:Y:S01]  /*0520*/  NOP ;  /* 0x0000000000007918 */ /* 0x000fe20000000000 */
[----:B------:R-:W-:Y:S05]  /*0530*/  BRA.U !UP4, `(.L_x_7) ;  /* 0x000000010c087547 */ /* 0x000fea000b800000 */
[----:B--2345:R-:W-:Y:S01]  /*0540*/  UCGABAR_ARV ;  /* 0x00000000000079c7 */ /* 0x03cfe20008000000 */
[----:B------:R-:W-:Y:S05]  /*0550*/  BRA `(.L_x_8) ;  /* 0x0000000000047947 */ /* 0x000fea0003800000 */
.L_x_7:
[----:B--2345:R-:W-:Y:S01]  /*0560*/  NOP ;  /* 0x0000000000007918 */ /* 0x03cfe20000000000 */
.L_x_8:
[----:B------:R-:W-:Y:S05]  /*0570*/  BRA.U !UP4, `(.L_x_9) ;  /* 0x000000010c0c7547 */ /* 0x000fea000b800000 */
[----:B------:R-:W-:Y:S01]  /*0580*/  UCGABAR_WAIT ;  /* 0x0000000000007dc7 */ /* 0x000fe20008000000 */
[----:B------:R-:W-:Y:S01]  /*0590*/  CCTL.IVALL ;  /* 0x00000000ff00798f */ /* 0x000fe20002000000 */
[----:B------:R-:W-:Y:S05]  /*05a0*/  BRA `(.L_x_10) ;  /* 0x0000000000047947 */ /* 0x000fea0003800000 */
.L_x_9:
[----:B------:R-:W-:Y:S06]  /*05b0*/  BAR.SYNC.DEFER_BLOCKING 0x0 ;  /* 0x0000000000007b1d */ /* 0x000fec0000010000 */
.L_x_10:
[----:B------:R-:W-:Y:S01]  /*05c0*/  NOP ;  /* 0x0000000000007918 */ /* 0x000fe20000000000 */
[----:B------:R-:W-:Y:S05]  /*05d0*/  BRA.U !UP4, `(.L_x_11) ;  /* 0x000000010c087547 */ /* 0x000fea000b800000 */
[----:B------:R-:W-:Y:S01]  /*05e0*/  UCGABAR_ARV ;  /* 0x00000000000079c7 */ /* 0x000fe20008000000 */
[----:B------:R-:W-:Y:S05]  /*05f0*/  BRA `(.L_x_12) ;  /* 0x0000000000047947 */ /* 0x000fea0003800000 */
.L_x_11:
[----:B------:R-:W-:Y:S01]  /*0600*/  NOP ;  /* 0x0000000000007918 */ /* 0x000fe20000000000 */
.L_x_12:
[----:B------:R-:W-:Y:S05]  /*0610*/  BRA.U !UP4, `(.L_x_13) ;  /* 0x000000010c0c7547 */ /* 0x000fea000b800000 */
[----:B------:R-:W-:Y:S01]  /*0620*/  UCGABAR_WAIT ;  /* 0x0000000000007dc7 */ /* 0x000fe20008000000 */
[----:B------:R-:W-:Y:S01]  /*0630*/  CCTL.IVALL ;  /* 0x00000000ff00798f */ /* 0x000fe20002000000 */
[----:B------:R-:W-:Y:S05]  /*0640*/  BRA `(.L_x_14) ;  /* 0x0000000000047947 */ /* 0x000fea0003800000 */
.L_x_13:
[----:B------:R-:W-:Y:S06]  /*0650*/  BAR.SYNC.DEFER_BLOCKING 0x0 ;  /* 0x0000000000007b1d */ /* 0x000fec0000010000 */
.L_x_14:
[----:B------:R-:W2:Y:S01]  /*0660*/  LDCU.U8 UR20, c[0x0][0x5c8] ;  /* 0x0000b900ff1477ac */ /* 0x000ea20008000000 */
[----:B------:R-:W3:Y:S01]  /*0670*/  LDCU.U8 UR19, c[0x0][0x5c9] ;  /* 0x0000b920ff1377ac */ /* 0x000ee20008000000 */
[----:B------:R-:W4:Y:S01]  /*0680*/  LDCU.U8 UR18, c[0x0][0x5d4] ;  /* 0x0000ba80ff1277ac */ /* 0x000f220008000000 */
[----:B------:R-:W5:Y:S01]  /*0690*/  LDCU.U8 UR17, c[0x0][0x5d5] ;  /* 0x0000baa0ff1177ac */ /* 0x000f620008000000 */
[----:B------:R-:W1:Y:S01]  /*06a0*/  LDCU.U8 UR16, c[0x0][0x5e0] ;  /* 0x0000bc00ff1077ac */ /* 0x000e620008000000 */
[----:B------:R-:W1:Y:S01]  /*06b0*/  LDCU.U8 UR15, c[0x0][0x5e1] ;  /* 0x0000bc20ff0f77ac */ /* 0x000e620008000000 */
[----:B------:R-:W-:Y:S05]  /*06c0*/  @P1 BRA `(.L_x_15) ;  /* 0x0000000800441947 */ /* 0x000fea0003800000 */
[----:B------:R-:W5:Y:S01]  /*06d0*/  S2UR UR25, SR_CTAID.Z ;  /* 0x00000000001979c3 */ /* 0x000f620000002700 */
[----:B------:R-:W-:Y:S01]  /*06e0*/  UMOV UR24, 0x1 ;  /* 0x0000000100187882 */ /* 0x000fe20000000000 */
[----:B------:R-:W-:Y:S01]  /*06f0*/  UMOV UR23, URZ ;  /* 0x000000ff00177c82 */ /* 0x000fe20008000000 */
[----:B-----5:R-:W-:-:S09]  /*0700*/  UISETP.GT.U32.AND UP0, UPT, UR25, 0x1ff, UPT ;  /* 0x000001ff1900788c */ /* 0x020fd2000bf04070 */
[----:B------:R-:W-:Y:S05]  /*0710*/  BRA.U UP0, `(.L_x_16) ;  /* 0x0000000500d47547 */ /* 0x000fea000b800000 */
[----:B------:R-:W5:Y:S01]  /*0720*/  LDCU.64 UR4, c[0x0][0x5c0] ;  /* 0x0000b800ff0477ac */ /* 0x000f620008000a00 */
[----:B------:R-:W-:Y:S01]  /*0730*/  S2UR UR13, SR_CgaCtaId ;  /* 0x00000000000d79c3 */ /* 0x000fe20000008800 */
[----:B------:R-:W4:Y:S01]  /*0740*/  LDCU UR14, c[0x0][0x374] ;  /* 0x00006e80ff0e77ac */ /* 0x000f220008000800 */
[----:B-1----:R-:W4:Y:S01]  /*0750*/  LDCU UR10, c[0x0][0x370] ;  /* 0x00006e00ff0a77ac */ /* 0x002f220008000800 */
[----:B------:R-:W1:Y:S01]  /*0760*/  LDCU.64 UR26, c[0x0][0x348] ;  /* 0x00006900ff1a77ac */ /* 0x000e620008000a00 */
[----:B------:R-:W-:Y:S01]  /*0770*/  UMOV UR23, URZ ;  /* 0x000000ff00177c82 */ /* 0x000fe20008000000 */
[----:B------:R-:W-:Y:S01]  /*0780*/  UMOV UR24, 0x1 ;  /* 0x0000000100187882 */ /* 0x000fe20000000000 */
[----:B-----5:R-:W-:-:S04]  /*0790*/  UIMAD.WIDE.U32 UR6, UR25, UR5, URZ ;  /* 0x00000005190672a5 */ /* 0x020fc8000f8e00ff */
[----:B------:R-:W-:-:S04]  /*07a0*/  UIADD3 UR5, UPT, UPT, UR25, -UR7, URZ ;  /* 0x8000000719057290 */ /* 0x000fc8000fffe0ff */
[----:B--2---:R-:W-:Y:S02]  /*07b0*/  USHF.R.U32.HI UR5, URZ, UR20, UR5 ;  /* 0x00000014ff057299 */ /* 0x004fe40008011605 */
[----:B----4-:R-:W-:Y:S01]  /*07c0*/  UIMAD UR10, UR14, UR10, URZ ;  /* 0x0000000a0e0a72a4 */ /* 0x010fe2000f8e02ff */
[----:B------:R-:W2:Y:S01]  /*07d0*/  LDCU UR6, c[0x0][0x5d0] ;  /* 0x0000ba00ff0677ac */ /* 0x000ea20008000800 */
[----:B------:R-:W-:-:S04]  /*07e0*/  UIADD3 UR5, UPT, UPT, UR7, UR5, URZ ;  /* 0x0000000507057290 */ /* 0x000fc8000fffe0ff */
[----:B---3--:R-:W-:-:S04]  /*07f0*/  USHF.R.U32.HI UR11, URZ, UR19, UR5 ;  /* 0x00000013ff0b7299 */ /* 0x008fc80008011605 */
[----:B------:R-:W-:-:S04]  /*0800*/  UIADD3 UR11, UPT, UPT, -UR11, URZ, URZ ;  /* 0x000000ff0b0b7290 */ /* 0x000fc8000fffe1ff */
[----:B------:R-:W-:Y:S01]  /*0810*/  UIMAD UR11, UR11, UR4, UR25 ;  /* 0x000000040b0b72a4 */ /* 0x000fe2000f8e0219 */
[----:B------:R-:W3:Y:S03]  /*0820*/  LDCU.64 UR4, c[0x0][0x5d8] ;  /* 0x0000bb00ff0477ac */ /* 0x000ee60008000a00 */
[----:B--2---:R-:W-:-:S04]  /*0830*/  UIMAD.WIDE.U32 UR6, UR11, UR6, URZ ;  /* 0x000000060b0672a5 */ /* 0x004fc8000f8e00ff */
[----:B------:R-:W-:-:S04]  /*0840*/  UIADD3 UR6, UPT, UPT, UR11, -UR7, URZ ;  /* 0x800000070b067290 */ /* 0x000fc8000fffe0ff */
[----:B------:R-:W-:-:S04]  /*0850*/  USHF.R.U32.HI UR6, URZ, UR18, UR6 ;  /* 0x00000012ff067299 */ /* 0x000fc80008011606 */
[----:B------:R-:W-:-:S04]  /*0860*/  UIADD3 UR6, UPT, UPT, UR7, UR6, URZ ;  /* 0x0000000607067290 */ /* 0x000fc8000fffe0ff */
[----:B------:R-:W-:-:S04]  /*0870*/  USHF.R.U32.HI UR6, URZ, UR17, UR6 ;  /* 0x00000011ff067299 */ /* 0x000fc80008011606 */
[----:B---3--:R-:W-:-:S07]  /*0880*/  UIMAD.WIDE.U32 UR8, UR6, UR5, URZ ;  /* 0x00000005060872a5 */ /* 0x008fce000f8e00ff */
[----:B------:R-:W-:Y:S02]  /*0890*/  UMOV UR7, UR9 ;  /* 0x0000000900077c82 */ /* 0x000fe40008000000 */
[----:B------:R-:W-:Y:S02]  /*08a0*/  UIADD3 UR5, UPT, UPT, UR6, -UR7, URZ ;  /* 0x8000000706057290 */ /* 0x000fe4000fffe0ff */
[----:B------:R-:W2:Y:S01]  /*08b0*/  S2UR UR9, SR_CTAID.Y ;  /* 0x00000000000979c3 */ /* 0x000ea20000002600 */
[----:B------:R-:W3:Y:S01]  /*08c0*/  LDCU UR8, c[0x0][0x378] ;  /* 0x00006f00ff0877ac */ /* 0x000ee20008000800 */
[----:B------:R-:W-:-:S04]  /*08d0*/  USHF.R.U32.HI UR5, URZ, UR16, UR5 ;  /* 0x00000010ff057299 */ /* 0x000fc80008011605 */
[----:B------:R-:W-:-:S04]  /*08e0*/  UIADD3 UR7, UPT, UPT, UR7, UR5, URZ ;  /* 0x0000000507077290 */ /* 0x000fc8000fffe0ff */
[----:B------:R-:W-:-:S03]  /*08f0*/  USHF.R.U32.HI UR7, URZ, UR15, UR7 ;  /* 0x0000000fff077299 */ /* 0x000fc60008011607 */
[----:B------:R-:W4:Y:S01]  /*0900*/  LDCU UR5, c[0x0][0x5cc] ;  /* 0x0000b980ff0577ac */ /* 0x000f220008000800 */
[----:B------:R-:W-:Y:S02]  /*0910*/  UIADD3 UR7, UPT, UPT, -UR7, URZ, URZ ;  /* 0x000000ff07077290 */ /* 0x000fe4000fffe1ff */
[----:B---3--:R-:W-:Y:S02]  /*0920*/  UIMAD UR8, UR10, UR8, URZ ;  /* 0x000000080a0872a4 */ /* 0x008fe4000f8e02ff */
[----:B------:R-:W-:Y:S02]  /*0930*/  UIMAD UR7, UR7, UR4, UR6 ;  /* 0x00000004070772a4 */ /* 0x000fe4000f8e0206 */
[----:B--2---:R-:W-:Y:S02]  /*0940*/  USHF.L.U32 UR9, UR9, 0x8, URZ ;  /* 0x0000000809097899 */ /* 0x004fe400080006ff */
[----:B------:R-:W-:Y:S02]  /*0950*/  ULEA.HI UR14, UR8, UR8, URZ, 0x1 ;  /* 0x00000008080e7291 */ /* 0x000fe4000f8f08ff */
[----:B------:R-:W-:Y:S01]  /*0960*/  UIADD3 UR6, UPT, UPT, -UR6, URZ, URZ ;  /* 0x000000ff06067290 */ /* 0x000fe2000fffe1ff */
[----:B------:R-:W-:Y:S01]  /*0970*/  UMOV UR4, 0x400 ;  /* 0x0000040000047882 */ /* 0x000fe20000000000 */
[----:B------:R-:W-:-:S02]  /*0980*/  ULOP3.LUT UR22, UR9, 0x100, URZ, 0xc0, !UPT ;  /* 0x0000010009167892 */ /* 0x000fc4000f8ec0ff */
[----:B------:R-:W-:Y:S02]  /*0990*/  ULEA UR13, UR13, UR4, 0x18 ;  /* 0x000000040d0d7291 */ /* 0x000fe4000f8ec0ff */
[----:B------:R-:W-:Y:S02]  /*09a0*/  USHF.R.S32.HI UR14, URZ, 0x1, UR14 ;  /* 0x00000001ff0e7899 */ /* 0x000fe4000801140e */
[----:B-1--4-:R-:W-:-:S12]  /*09b0*/  UIMAD UR11, UR6, UR5, UR11 ;  /* 0x00000005060b72a4 */ /* 0x012fd8000f8e020b */
.L_x_20:
[----:B------:R-:W-:Y:S01]  /*09c0*/  USHF.L.U32 UR4, UR24, 0x1f, URZ ;  /* 0x0000001f18047899 */ /* 0x000fe200080006ff */
[----:B------:R-:W-:Y:S01]  /*09d0*/  HFMA2 R2, -RZ, RZ, 0, -0.0078125 ;  /* 0x0000a000ff027431 */ /* 0x000fe200000001ff */
[----:B------:R-:W-:Y:S02]  /*09e0*/  ULEA UR5, UR23, UR13, 0x3 ;  /* 0x0000000d17057291 */ /* 0x000fe4000f8e18ff */
[----:B------:R-:W-:Y:S02]  /*09f0*/  ULEA UR11, UR11, UR12, 0x1 ;  /* 0x0000000c0b0b7291 */ /* 0x000fe4000f8e08ff */
[----:B------:R-:W-:Y:S01]  /*0a00*/  MOV R0, UR4 ;  /* 0x0000000400007c02 */ /* 0x000fe20008000f00 */
[----:B------:R-:W-:Y:S02]  /*0a10*/  UIADD3 UR34, UP1, UPT, UR26, 0x40, URZ ;  /* 0x000000401a227890 */ /* 0x000fe4000ff3e0ff */
[----:B------:R-:W-:Y:S02]  /*0a20*/  UIADD3 UR32, UP0, UPT, UR26, 0xc0, URZ ;  /* 0x000000c01a207890 */ /* 0x000fe4000ff1e0ff */
[----:B----4-:R1:W2:Y:S01]  /*0a30*/  SYNCS.PHASECHK.TRANS64.TRYWAIT P2, [UR5+0x20], R0 ;  /* 0x00002000ff0075a7 */ /* 0x0102a20008041105 */
[----:B------:R-:W-:-:S02]  /*0a40*/  ULEA UR7, UR7, UR22, 0x9 ;  /* 0x0000001607077291 */ /* 0x000fc4000f8e48ff */
[----:B------:R-:W-:Y:S02]  /*0a50*/  UIADD3.X UR35, UPT, UPT, URZ, UR27, URZ, UP1, !UPT ;  /* 0x0000001bff237290 */ /* 0x000fe40008ffe4ff */
[----:B------:R-:W-:Y:S02]  /*0a60*/  UIADD3.X UR33, UPT, UPT, URZ, UR27, URZ, UP0, !UPT ;  /* 0x0000001bff217290 */ /* 0x000fe400087fe4ff */
[----:B------:R-:W-:Y:S01]  /*0a70*/  USHF.L.U32 UR11, UR11, 0x5, URZ ;  /* 0x000000050b0b7899 */ /* 0x000fe200080006ff */
[----:B------:R-:W-:-:S11]  /*0a80*/  UMOV UR31, URZ ;  /* 0x000000ff001f7c82 */ /* 0x000fd60008000000 */
.L_x_19:
[----:B---3--:R-:W-:Y:S02]  /*0a90*/  UIADD3 UR6, UPT, UPT, UR23, 0x1, URZ ;  /* 0x0000000117067890 */ /* 0x008fe4000fffe0ff */
[----:B------:R-:W-:Y:S02]  /*0aa0*/  ULEA UR8, UR23, UR12, 0x1 ;  /* 0x0000000c17087291 */ /* 0x000fe4000f8e08ff */
[----:B------:R-:W-:Y:S02]  /*0ab0*/  ULEA UR4, UR23, UR13, 0xf ;  /* 0x0000000d17047291 */ /* 0x000fe4000f8e78ff */
[----:B------:R-:W-:Y:S02]  /*0ac0*/  UISETP.NE.AND UP1, UPT, UR6, 0x4, UPT ;  /* 0x000000040600788c */ /* 0x000fe4000bf25270 */
[----:B------:R-:W-:Y:S02]  /*0ad0*/  USHF.L.U32 UR10, UR31, 0x7, URZ ;  /* 0x000000071f0a7899 */ /* 0x000fe400080006ff */
[----:B------:R-:W-:-:S02]  /*0ae0*/  ULEA UR8, UR8, UR13, 0xc ;  /* 0x0000000d08087291 */ /* 0x000fc4000f8e60ff */
[----:B------:R-:W-:Y:S02]  /*0af0*/  UIADD3 UR4, UPT, UPT, UR4, 0x14400, URZ ;  /* 0x0001440004047890 */ /* 0x000fe4000fffe0ff */
[----:B------:R-:W-:Y:S02]  /*0b00*/  USEL UR5, URZ, 0x1, UP1 ;  /* 0x00000001ff057887 */ /* 0x000fe40008800000 */
[----:B------:R-:W-:Y:S02]  /*0b10*/  UISETP.GT.U32.AND UP0, UPT, UR31, 0x1e, UPT ;  /* 0x0000001e1f00788c */ /* 0x000fe4000bf04070 */
[----:B------:R-:W-:Y:S01]  /*0b20*/  ULEA UR9, UR23, UR13, 0x3 ;  /* 0x0000000d17097291 */ /* 0x000fe2000f8e18ff */
[----:B--2-4-:R-:W-:Y:S11]  /*0b30*/  @P2 BRA `(.L_x_17) ;  /* 0x0000000000102947 */ /* 0x014ff60003800000 */
[----:B------:R-:W-:-:S06]  /*0b40*/  USHF.L.U32 UR23, UR24, 0x1f, URZ ;  /* 0x0000001f18177899 */ /* 0x000fcc00080006ff */
[----:B-1----:R-:W-:-:S04]  /*0b50*/  MOV R0, UR23 ;  /* 0x0000001700007c02 */ /* 0x002fc80008000f00 */
[----:B------:R-:W1:Y:S02]  /*0b60*/  SYNCS.PHASECHK.TRANS64.TRYWAIT P0, [UR9+0x20], R0 ;  /* 0x00002000ff0075a7 */ /* 0x000e640008001109 */
[----:B-1----:R-:W-:Y:S05]  /*0b70*/  @!P0 BRA `(.L_x_18) ;  /* 0x0000003400288947 */ /* 0x002fea0003800000 */
.L_x_17:
[----:B------:R-:W-:Y:S02]  /*0b80*/  ELECT P1, URZ, PT ;  /* 0x0000000000ff782f */ /* 0x000fe40003820000 */
[----:B------:R-:W-:Y:S01]  /*0b90*/  PLOP3.LUT P0, PT, PT, PT, UP0, 0x80, 0x8 ;  /* 0x000000000008781c */ /* 0x000fe20003f0f008 */
[----:B------:R-:W-:Y:S01]  /*0ba0*/  ULOP3.LUT UR24, UR24, UR5, URZ, 0x3c, !UPT ;  /* 0x0000000518187292 */ /* 0x000fe2000f8e3cff */
[----:B------:R-:W-:Y:S01]  /*0bb0*/  PLOP3.LUT P2, PT, PT, PT, PT, 0x80, 0x8 ;  /* 0x000000000008781c */ /* 0x000fe20003f4f070 */
[----:B------:R-:W-:Y:S02]  /*0bc0*/  USEL UR23, UR6, URZ, UP1 ;  /* 0x000000ff06177287 */ /* 0x000fe40008800000 */
[----:B------:R-:W-:Y:S02]  /*0bd0*/  UIADD3 UR8, UPT, UPT, UR8, 0xc400, URZ ;  /* 0x0000c40008087890 */ /* 0x000fe4000fffe0ff */
[----:B------:R-:W-:Y:S02]  /*0be0*/  @!UP0 USHF.L.U32 UR29, UR24, 0x1f, URZ ;  /* 0x0000001f181d8899 */ /* 0x000fe400080006ff */
[----:B------:R-:W-:Y:S01]  /*0bf0*/  @!UP0 ULEA UR30, UR23, UR13, 0x3 ;  /* 0x0000000d171e8291 */ /* 0x000fe2000f8e18ff */
[----:B------:R-:W-:Y:S01]  /*0c00*/  UMOV UR28, 0x30000 ;  /* 0x00030000001c7882 */ /* 0x000fe20000000000 */
[----:B------:R-:W-:-:S02]  /*0c10*/  UMOV UR5, UR9 ;  /* 0x0000000900057c82 */ /* 0x000fc40008000000 */
[----:B-1----:R-:W-:Y:S01]  /*0c20*/  IMAD.U32 R0, RZ, RZ, UR29 ;  /* 0x0000001dff007e24 */ /* 0x002fe2000f8e00ff */
[----:B------:R-:W-:Y:S01]  /*0c30*/  UMOV UR6, UR10 ;  /* 0x0000000a00067c82 */ /* 0x000fe20008000000 */
[----:B------:R3:W-:Y:S01]  /*0c40*/  @P1 SYNCS.ARRIVE.TRANS64 RZ, [UR9], R2 ;  /* 0x00000002ffff19a7 */ /* 0x0007e20008000009 */
[----:B------:R3:W-:Y:S01]  /*0c50*/  UTMALDG.2D.MULTICAST [UR8], [UR34], UR28, desc[URZ] ;  /* 0x0000ff08220073b4 */ /* 0x0007e2000800981c */
[----:B------:R-:W-:-:S04]  /*0c60*/  UIADD3 UR31, UPT, UPT, UR31, 0x1, URZ ;  /* 0x000000011f1f7890 */ /* 0x000fc8000fffe0ff */
[----:B------:R-:W-:Y:S01]  /*0c70*/  UISETP.NE.AND UP0, UPT, UR31, 0x20, UPT ;  /* 0x000000201f00788c */ /* 0x000fe2000bf05270 */
[----:B------:R3:W-:Y:S01]  /*0c80*/  UTMALDG.2D [UR4], [UR32], desc[URZ] ;  /* 0x0000ff04200075b4 */ /* 0x0007e20008009000 */
[----:B------:R3:W4:Y:S07]  /*0c90*/  @!P0 SYNCS.PHASECHK.TRANS64.TRYWAIT P2, [UR30+0x20], R0 ;  /* 0x00002000ff0085a7 */ /* 0x00072e000804111e */
[----:B------:R-:W-:Y:S05]  /*0ca0*/  BRA.U UP0, `(.L_x_19) ;  /* 0xfffffffd00787547 */ /* 0x000fea000b83ffff */
[----:B---3--:R-:W1:Y:S01]  /*0cb0*/  LDCU.64 UR4, c[0x0][0x5c0] ;  /* 0x0000b800ff0477ac */ /* 0x008e620008000a00 */
[----:B------:R-:W-:-:S04]  /*0cc0*/  UIADD3 UR25, UPT, UPT, UR14, UR25, URZ ;  /* 0x000000190e197290 */ /* 0x000fc8000fffe0ff */
[----:B------:R-:W-:Y:S02]  /*0cd0*/  UISETP.GE.AND UP0, UPT, UR25, 0x200, UPT ;  /* 0x000002001900788c */ /* 0x000fe4000bf06270 */
[----:B-1----:R-:W-:Y:S01]  /*0ce0*/  UIMAD.WIDE.U32 UR6, UR25, UR5, URZ ;  /* 0x00000005190672a5 */ /* 0x002fe2000f8e00ff */
[----:B------:R-:W1:Y:S03]  /*0cf0*/  LDCU UR5, c[0x0][0x5d0] ;  /* 0x0000ba00ff0577ac */ /* 0x000e660008000800 */
[----:B------:R-:W-:-:S04]  /*0d00*/  UIADD3 UR6, UPT, UPT, UR25, -UR7, URZ ;  /* 0x8000000719067290 */ /* 0x000fc8000fffe0ff */
[----:B------:R-:W-:-:S04]  /*0d10*/  USHF.R.U32.HI UR6, URZ, UR20, UR6 ;  /* 0x00000014ff067299 */ /* 0x000fc80008011606 */
[----:B------:R-:W-:-:S04]  /*0d20*/  UIADD3 UR7, UPT, UPT, UR7, UR6, URZ ;  /* 0x0000000607077290 */ /* 0x000fc8000fffe0ff */
[----:B------:R-:W-:-:S04]  /*0d30*/  USHF.R.U32.HI UR7, URZ, UR19, UR7 ;  /* 0x00000013ff077299 */ /* 0x000fc80008011607 */
[----:B------:R-:W-:-:S04]  /*0d40*/  UIADD3 UR7, UPT, UPT, -UR7, URZ, URZ ;  /* 0x000000ff07077290 */ /* 0x000fc8000fffe1ff */
[----:B------:R-:W-:-:S04]  /*0d50*/  UIMAD UR7, UR4, UR7, UR25 ;  /* 0x00000007040772a4 */ /* 0x000fc8000f8e0219 */
[----:B-1----:R-:W-:Y:S01]  /*0d60*/  UIMAD.WIDE.U32 UR8, UR7, UR5, URZ ;  /* 0x00000005070872a5 */ /* 0x002fe2000f8e00ff */
[----:B------:R-:W1:Y:S03]  /*0d70*/  LDCU.64 UR4, c[0x0][0x5d8] ;  /* 0x0000bb00ff0477ac */ /* 0x000e660008000a00 */
[----:B------:R-:W-:-:S04]  /*0d80*/  UIADD3 UR6, UPT, UPT, UR7, -UR9, URZ ;  /* 0x8000000907067290 */ /* 0x000fc8000fffe0ff */
[----:B------:R-:W-:-:S04]  /*0d90*/  USHF.R.U32.HI UR6, URZ, UR18, UR6 ;  /* 0x00000012ff067299 */ /* 0x000fc80008011606 */
[----:B------:R-:W-:-:S04]  /*0da0*/  UIADD3 UR6, UPT, UPT, UR9, UR6, URZ ;  /* 0x0000000609067290 */ /* 0x000fc8000fffe0ff */
[----:B------:R-:W-:-:S04]  /*0db0*/  USHF.R.U32.HI UR6, URZ, UR17, UR6 ;  /* 0x00000011ff067299 */ /* 0x000fc80008011606 */
[----:B-1----:R-:W-:Y:S01]  /*0dc0*/  UIMAD.WIDE.U32 UR8, UR6, UR5, URZ ;  /* 0x00000005060872a5 */ /* 0x002fe2000f8e00ff */
[----:B------:R-:W1:Y:S03]  /*0dd0*/  LDCU UR5, c[0x0][0x5cc] ;  /* 0x0000b980ff0577ac */ /* 0x000e660008000800 */
[----:B------:R-:W-:-:S04]  /*0de0*/  UIADD3 UR8, UPT, UPT, UR6, -UR9, URZ ;  /* 0x8000000906087290 */ /* 0x000fc8000fffe0ff */
[----:B------:R-:W-:-:S04]  /*0df0*/  USHF.R.U32.HI UR8, URZ, UR16, UR8 ;  /* 0x00000010ff087299 */ /* 0x000fc80008011608 */
[----:B------:R-:W-:Y:S02]  /*0e00*/  UIADD3 UR8, UPT, UPT, UR9, UR8, URZ ;  /* 0x0000000809087290 */ /* 0x000fe4000fffe0ff */
[----:B------:R-:W-:Y:S02]  /*0e10*/  UIADD3 UR9, UPT, UPT, -UR6, URZ, URZ ;  /* 0x000000ff06097290 */ /* 0x000fe4000fffe1ff */
[----:B------:R-:W-:Y:S02]  /*0e20*/  USHF.R.U32.HI UR8, URZ, UR15, UR8 ;  /* 0x0000000fff087299 */ /* 0x000fe40008011608 */
[----:B-1----:R-:W-:Y:S02]  /*0e30*/  UIMAD UR11, UR5, UR9, UR7 ;  /* 0x00000009050b72a4 */ /* 0x002fe4000f8e0207 */
[----:B------:R-:W-:-:S04]  /*0e40*/  UIADD3 UR8, UPT, UPT, -UR8, URZ, URZ ;  /* 0x000000ff08087290 */ /* 0x000fc8000fffe1ff */
[----:B------:R-:W-:Y:S01]  /*0e50*/  UIMAD UR7, UR4, UR8, UR6 ;  /* 0x00000008040772a4 */ /* 0x000fe2000f8e0206 */
[----:B------:R-:W-:Y:S11]  /*0e60*/  BRA.U !UP0, `(.L_x_20) ;  /* 0xfffffff908d47547 */ /* 0x000ff6000b83ffff */
.L_x_16:
[----:B------:R-:W-:Y:S01]  /*0e70*/  UISETP.NE.AND UP0, UPT, UR23, 0x3, UPT ;  /* 0x000000031700788c */ /* 0x000fe2000bf05270 */
[----:B------:R-:W5:Y:S01]  /*0e80*/  S2UR UR4, SR_CgaCtaId ;  /* 0x00000000000479c3 */ /* 0x000f620000008800 */
[----:B-1----:R-:W-:Y:S01]  /*0e90*/  UIADD3 UR7, UPT, UPT, UR23, 0x2, URZ ;  /* 0x0000000217077890 */ /* 0x002fe2000fffe0ff */
[----:B------:R-:W-:-:S03]  /*0ea0*/  UMOV UR5, 0x400 ;  /* 0x0000040000057882 */ /* 0x000fc60000000000 */
[----:B------:R-:W-:-:S04]  /*0eb0*/  USEL UR7, UR7, 0x1, UP0 ;  /* 0x0000000107077887 */ /* 0x000fc80008000000 */
[----:B------:R-:W-:Y:S02]  /*0ec0*/  UISETP.NE.AND UP0, UPT, UR7, 0x4, UPT ;  /* 0x000000040700788c */ /* 0x000fe4000bf05270 */
[----:B------:R-:W-:Y:S02]  /*0ed0*/  UIADD3 UR7, UPT, UPT, UR7, 0x1, URZ ;  /* 0x0000000107077890 */ /* 0x000fe4000fffe0ff */
[----:B------:R-:W-:Y:S02]  /*0ee0*/  UISETP.EQ.XOR UP1, UPT, UR23, 0x3, !UP0 ;  /* 0x000000031700788c */ /* 0x000fe4000c722a70 */
[----:B------:R-:W-:-:S04]  /*0ef0*/  USEL UR7, UR7, 0x1, UP0 ;  /* 0x0000000107077887 */ /* 0x000fc80008000000 */
[----:B------:R-:W-:Y:S02]  /*0f00*/  UISETP.EQ.XOR UP1, UPT, UR7, 0x4, UP1 ;  /* 0x000000040700788c */ /* 0x000fe40008f22a70 */
[----:B------:R-:W-:Y:S02]  /*0f10*/  UISETP.NE.AND UP0, UPT, UR7, 0x4, UPT ;  /* 0x000000040700788c */ /* 0x000fe4000bf05270 */
[----:B------:R-:W-:Y:S02]  /*0f20*/  USEL UR6, URZ, 0x1, !UP1 ;  /* 0x00000001ff067887 */ /* 0x000fe4000c800000 */
[----:B-----5:R-:W-:Y:S02]  /*0f30*/  ULEA UR5, UR4, UR5, 0x18 ;  /* 0x0000000504057291 */ /* 0x020fe4000f8ec0ff */
[----:B------:R-:W-:Y:S02]  /*0f40*/  ULOP3.LUT UR6, UR24, UR6, URZ, 0x3c, !UPT ;  /* 0x0000000618067292 */ /* 0x000fe4000f8e3cff */
[----:B------:R-:W-:-:S02]  /*0f50*/  USEL UR7, UR7, URZ, UP0 ;  /* 0x000000ff07077287 */ /* 0x000fc40008000000 */
[----:B------:R-:W-:Y:S02]  /*0f60*/  USHF.L.U32 UR6, UR6, 0x1f, URZ ;  /* 0x0000001f06067899 */ /* 0x000fe400080006ff */
[----:B------:R-:W-:-:S04]  /*0f70*/  ULEA UR5, UR7, UR5, 0x3 ;  /* 0x0000000507057291 */ /* 0x000fc8000f8e18ff */
[----:B------:R-:W-:-:S05]  /*0f80*/  MOV R0, UR6 ;  /* 0x0000000600007c02 */ /* 0x000fca0008000f00 */
[----:B------:R-:W1:Y:S02]  /*0f90*/  SYNCS.PHASECHK.TRANS64.TRYWAIT P0, [UR5+0x20], R0 ;  /* 0x00002000ff0075a7 */ /* 0x000e640008001105 */
[----:B-1----:R-:W-:Y:S05]  /*0fa0*/  @!P0 BRA `(.L_x_21) ;  /* 0x00000030003c8947 */ /* 0x002fea0003800000 */
.L_x_47:
[----:B------:R-:W-:-:S13]  /*0fb0*/  ELECT P0, URZ, PT ;  /* 0x0000000000ff782f */ /* 0x000fda0003800000 */
[----:B-1----:R-:W-:-:S04]  /*0fc0*/  @P0 MOV R0, 0xa000 ;  /* 0x0000a00000000802 */ /* 0x002fc80000000f00 */
[----:B------:R1:W-:Y:S03]  /*0fd0*/  @P0 SYNCS.ARRIVE.TRANS64 RZ, [UR5], R0 ;  /* 0x00000000ffff09a7 */ /* 0x0003e60008000005 */
.L_x_15:
[----:B------:R-:W-:-:S13]  /*0fe0*/  ISETP.NE.AND P0, PT, R71, 0x4, PT ;  /* 0x000000044700780c */ /* 0x000fda0003f05270 */
[----:B------:R-:W-:Y:S05]  /*0ff0*/  @P0 BRA `(.L_x_22) ;  /* 0x0000000800000947 */ /* 0x000fea0003800000 */
[----:B------:R-:W5:Y:S08]  /*1000*/  S2UR UR14, SR_CTAID.Z ;  /* 0x00000000000e79c3 */ /* 0x000f700000002700 */
[----:B------:R-:W-:Y:S01]  /*1010*/  BAR.SYNC.DEFER_BLOCKING 0x2, 0xa0 ;  /* 0x0082800000007b1d */ /* 0x000fe20000010000 */
[----:B------:R-:W-:Y:S01]  /*1020*/  HFMA2 R4, -RZ, RZ, 0, 5.9604644775390625e-08 ;  /* 0x00000001ff047431 */ /* 0x000fe200000001ff */
[----:B------:R-:W-:Y:S01]  /*1030*/  MOV R7, 0x1 ;  /* 0x0000000100077802 */ /* 0x000fe20000000f00 */
[----:B-----5:R-:W-:-:S09]  /*1040*/  UISETP.GT.U32.AND UP0, UPT, UR14, 0x1ff, UPT ;  /* 0x000001ff0e00788c */ /* 0x020fd2000bf04070 */
[----:B------:R-:W-:Y:S05]  /*1050*/  BRA.U UP0, `(.L_x_23) ;  /* 0x0000000500b47547 */ /* 0x000fea000b800000 */
[----:B------:R-:W-:Y:S01]  /*1060*/  UMOV UR5, 0x400 ;  /* 0x0000040000057882 */ /* 0x000fe20000000000 */
[----:B-1----:R-:W1:Y:S01]  /*1070*/  LDCU UR9, c[0x0][0x374] ;  /* 0x00006e80ff0977ac */ /* 0x002e620008000800 */
[----:B------:R-:W-:Y:S01]  /*1080*/  MOV R7, 0x1 ;  /* 0x0000000100077802 */ /* 0x000fe20000000f00 */
[----:B------:R-:W-:Y:S01]  /*1090*/  ULEA UR4, UR4, UR5, 0x18 ;  /* 0x0000000504047291 */ /* 0x000fe2000f8ec0ff */
[----:B------:R-:W1:Y:S01]  /*10a0*/  LDCU UR8, c[0x0][0x370] ;  /* 0x00006e00ff0877ac */ /* 0x000e620008000800 */
[----:B------:R-:W5:Y:S07]  /*10b0*/  LDCU UR5, c[0x0][0x378] ;  /* 0x00006f00ff0577ac */ /* 0x000f6e0008000800 */
[----:B------:R-:W4:Y:S01]  /*10c0*/  LDS R0, [UR4+0x68] ;  /* 0x00006804ff007984 */ /* 0x000f220008000800 */
[----:B------:R-:W-:Y:S01]  /*10d0*/  UMOV UR43, 0x4402010 ;  /* 0x04402010002b7882 */ /* 0x000fe20000000000 */
[----:B------:R-:W-:-:S02]  /*10e0*/  UIADD3 UR7, UPT, UPT, UR4, 0xc400, URZ ;  /* 0x0000c40004077890 */ /* 0x000fc4000fffe0ff */
[----:B------:R-:W-:Y:S02]  /*10f0*/  UIADD3 UR6, UPT, UPT, UR4, 0x14400, URZ ;  /* 0x0001440004067890 */ /* 0x000fe4000fffe0ff */
[----:B------:R-:W-:Y:S02]  /*1100*/  USEL UR42, URZ, 0x4000, UP6 ;  /* 0x00004000ff2a7887 */ /* 0x000fe4000b000000 */
[----:B------:R-:W-:Y:S02]  /*1110*/  USEL UR43, UR43, 0x4400010, !UP5 ;  /* 0x044000102b2b7887 */ /* 0x000fe4000e800000 */
[----:B------:R-:W-:Y:S02]  /*1120*/  USHF.R.U32.HI UR7, URZ, 0x4, UR7 ;  /* 0x00000004ff077899 */ /* 0x000fe40008011607 */
[----:B-1----:R-:W-:Y:S02]  /*1130*/  UIMAD UR8, UR9, UR8, URZ ;  /* 0x00000008090872a4 */ /* 0x002fe4000f8e02ff */
[----:B------:R-:W-:-:S02]  /*1140*/  USHF.R.U32.HI UR6, URZ, 0x4, UR6 ;  /* 0x00000004ff067899 */ /* 0x000fc40008011606 */
[----:B-----5:R-:W-:Y:S02]  /*1150*/  UIMAD UR5, UR8, UR5, URZ ;  /* 0x00000005080572a4 */ /* 0x020fe4000f8e02ff */
[----:B------:R-:W-:Y:S02]  /*1160*/  UIADD3 UR43, UPT, UPT, UR42, UR43, URZ ;  /* 0x0000002b2a2b7290 */ /* 0x000fe4000fffe0ff */
[----:B------:R-:W-:Y:S02]  /*1170*/  ULOP3.LUT UR23, UR21, 0x3, URZ, 0xfc, !UPT ;  /* 0x0000000315177892 */ /* 0x000fe4000f8efcff */
[----:B------:R-:W-:Y:S02]  /*1180*/  ULOP3.LUT UR10, UR7, 0x3fc0, URZ, 0xc0, !UPT ;  /* 0x00003fc0070a7892 */ /* 0x000fe4000f8ec0ff */
[----:B------:R-:W-:Y:S02]  /*1190*/  ULOP3.LUT UR11, UR6, 0x3fc0, URZ, 0xc0, !UPT ;  /* 0x00003fc0060b7892 */ /* 0x000fe4000f8ec0ff */
[----:B------:R-:W-:-:S02]  /*11a0*/  ULEA.HI UR32, UR5, UR5, URZ, 0x1 ;  /* 0x0000000505207291 */ /* 0x000fc4000f8f08ff */
[----:B------:R-:W-:Y:S02]  /*11b0*/  ULOP3.LUT UR21, UR21, 0xffff, URZ, 0xc0, !UPT ;  /* 0x0000ffff15157892 */ /* 0x000fe4000f8ec0ff */
[----:B------:R-:W-:Y:S02]  /*11c0*/  ULOP3.LUT UR23, UR23, 0xffff, URZ, 0xc0, !UPT ;  /* 0x0000ffff17177892 */ /* 0x000fe4000f8ec0ff */
[----:B------:R-:W-:Y:S02]  /*11d0*/  ULOP3.LUT UR10, UR10, 0x10000, URZ, 0xfc, !UPT ;  /* 0x000100000a0a7892 */ /* 0x000fe4000f8efcff */
[----:B------:R-:W-:Y:S02]  /*11e0*/  ULOP3.LUT UR11, UR11, 0x10000, URZ, 0xfc, !UPT ;  /* 0x000100000b0b7892 */ /* 0x000fe4000f8efcff */
[----:B------:R-:W-:Y:S01]  /*11f0*/  USHF.R.S32.HI UR32, URZ, 0x1, UR32 ;  /* 0x00000001ff207899 */ /* 0x000fe20008011420 */
[----:B------:R-:W-:Y:S01]  /*1200*/  UMOV UR31, URZ ;  /* 0x000000ff001f7c82 */ /* 0x000fe20008000000 */
[----:B------:R-:W-:Y:S01]  /*1210*/  UMOV UR29, URZ ;  /* 0x000000ff001d7c82 */ /* 0x000fe20008000000 */
[----:B----4-:R-:W-:Y:S01]  /*1220*/  R2UR UR33, R0 ;  /* 0x00000000002172ca */ /* 0x010fe200000e0000 */
[----:B------:R-:W-:Y:S01]  /*1230*/  UMOV UR27, URZ ;  /* 0x000000ff001b7c82 */ /* 0x000fe20008000000 */
[----:B------:R-:W-:Y:S01]  /*1240*/  UMOV UR42, URZ ;  /* 0x000000ff002a7c82 */ /* 0x000fe20008000000 */
[----:B------:R-:W-:Y:S01]  /*1250*/  UMOV UR38, URZ ;  /* 0x000000ff00267c82 */ /* 0x000fe20008000000 */
[----:B------:R-:W-:Y:S01]  /*1260*/  UMOV UR39, UR43 ;  /* 0x0000002b00277c82 */ /* 0x000fe20008000000 */
[----:B------:R-:W-:Y:S01]  /*1270*/  UMOV UR36, URZ ;  /* 0x000000ff00247c82 */ /* 0x000fe20008000000 */
[----:B------:R-:W-:Y:S01]  /*1280*/  UMOV UR37, UR43 ;  /* 0x0000002b00257c82 */ /* 0x000fe20008000000 */
[----:B------:R-:W-:Y:S01]  /*1290*/  UMOV UR34, URZ ;  /* 0x000000ff00227c82 */ /* 0x000fe20008000000 */
[----:B------:R-:W-:-:S07]  /*12a0*/  UMOV UR35, UR43 ;  /* 0x0000002b00237c82 */ /* 0x000fce0008000000 */
.L_x_28:
[----:B------:R-:W-:Y:S01]  /*12b0*/  USHF.L.U32 UR5, UR29, 0x1f, URZ ;  /* 0x0000001f1d057899 */ /* 0x000fe200080006ff */
[----:B------:R-:W-:Y:S01]  /*12c0*/  SHF.L.U32 R2, R7, 0x1f, RZ ;  /* 0x0000001f07027819 */ /* 0x000fe200000006ff */
[----:B------:R-:W-:Y:S02]  /*12d0*/  ULEA UR6, UR27, UR4, 0x3 ;  /* 0x000000041b067291 */ /* 0x000fe4000f8e18ff */
[----:B-1----:R-:W-:Y:S02]  /*12e0*/  ULEA UR7, UR31, UR4, 0x3 ;  /* 0x000000041f077291 */ /* 0x002fe4000f8e18ff */
[----:B----4-:R-:W-:Y:S01]  /*12f0*/  MOV R0, UR5 ;  /* 0x0000000500007c02 */ /* 0x010fe20008000f00 */
[----:B------:R-:W-:Y:S02]  /*1300*/  ULEA UR9, UR31, UR33, 0x14 ;  /* 0x000000211f097291 */ /* 0x000fe4000f8ea0ff */
[----:B------:R-:W-:Y:S02]  /*1310*/  UIADD3 UR14, UPT, UPT, UR32, UR14, URZ ;  /* 0x0000000e200e7290 */ /* 0x000fe4000fffe0ff */
[----:B-----5:R1:W4:Y:S01]  /*1320*/  SYNCS.PHASECHK.TRANS64.TRYWAIT P1, [UR6], R0 ;  /* 0x00000000ff0075a7 */ /* 0x0203220008021106 */
[----:B------:R-:W-:Y:S01]  /*1330*/  UPLOP3.LUT UP2, UPT, UPT, UPT, UPT, 0x40, 0x4 ;  /* 0x000000000004789c */ /* 0x000fe20003f4e870 */
[----:B------:R-:W5:Y:S02]  /*1340*/  SYNCS.PHASECHK.TRANS64.TRYWAIT P0, [UR7+0x50], R2 ;  /* 0x00005002ff0075a7 */ /* 0x000f640008001107 */
[----:B-1--45:R-:W-:Y:S08]  /*1350*/  @!P0 BRA `(.L_x_24) ;  /* 0x0000002c00708947 */ /* 0x032ff00003800000 */
.L_x_49:
[----:B------:R-:W-:-:S05]  /*1360*/  UMOV UR25, URZ ;  /* 0x000000ff00197c82 */ /* 0x000fca0008000000 */
.L_x_27:
[----:B------:R-:W-:Y:S02]  /*1370*/  UIADD3 UR13, UPT, UPT, UR27, 0x1, URZ ;  /* 0x000000011b0d7890 */ /* 0x000fe4000fffe0ff */
[----:B------:R-:W-:Y:S02]  /*1380*/  UISETP.GT.U32.AND UP0, UPT, UR25, 0x1e, UPT ;  /* 0x0000001e1900788c */ /* 0x000fe4000bf04070 */
[----:B----4-:R-:W-:Y:S02]  /*1390*/  ULEA UR46, UR27, UR11, 0xb ;  /* 0x0000000b1b2e7291 */ /* 0x010fe4000f8e58ff */
[----:B------:R-:W-:Y:S02]  /*13a0*/  ULEA UR44, UR27, UR10, 0x9 ;  /* 0x0000000a1b2c7291 */ /* 0x000fe4000f8e48ff */
[----:B------:R-:W-:Y:S01]  /*13b0*/  ULEA UR5, UR27, UR4, 0x3 ;  /* 0x000000041b057291 */ /* 0x000fe2000f8e18ff */
[----:B------:R-:W-:Y:S01]  /*13c0*/  PLOP3.LUT P0, PT, PT, PT, UP0, 0x80, 0x8 ;  /* 0x000000000008781c */ /* 0x000fe20003f0f008 */
[----:B------:R-:W-:Y:S02]  /*13d0*/  UISETP.NE.AND UP1, UPT, UR13, 0x4, UPT ;  /* 0x000000040d00788c */ /* 0x000fe4000bf25270 */
[----:B------:R-:W-:Y:S02]  /*13e0*/  UIADD3 UR40, UPT, UPT, UR46, 0x2, URZ ;  /* 0x000000022e287890 */ /* 0x000fe4000fffe0ff */
[----:B------:R-:W-:Y:S02]  /*13f0*/  UIADD3 UR30, UPT, UPT, UR44, 0x2, URZ ;  /* 0x000000022c1e7890 */ /* 0x000fe4000fffe0ff */
[----:B------:R-:W-:Y:S02]  /*1400*/  UIADD3 UR28, UPT, UPT, UR46, 0x4, URZ ;  /* 0x000000042e1c7890 */ /* 0x000fe4000fffe0ff */
[----:B------:R-:W-:Y:S02]  /*1410*/  UIADD3 UR26, UPT, UPT, UR44, 0x4, URZ ;  /* 0x000000042c1a7890 */ /* 0x000fe4000fffe0ff */
[----:B------:R-:W-:Y:S02]  /*1420*/  UIADD3 UR6, UPT, UPT, UR46, 0x6, URZ ;  /* 0x000000062e067890 */ /* 0x000fe4000fffe0ff */
[----:B------:R-:W-:Y:S02]  /*1430*/  UIADD3 UR8, UPT, UPT, UR44, 0x6, URZ ;  /* 0x000000062c087890 */ /* 0x000fe4000fffe0ff */
[----:B------:R-:W-:Y:S02]  /*1440*/  UIADD3 UR24, UPT, UPT, UR5, 0x20, URZ ;  /* 0x0000002005187890 */ /* 0x000fe4000fffe0ff */
[----:B------:R-:W-:Y:S02]  /*1450*/  USEL UR22, URZ, 0x1, UP1 ;  /* 0x00000001ff167887 */ /* 0x000fe40008800000 */
[----:B------:R-:W-:Y:S01]  /*1460*/  USEL UR27, UR13, URZ, UP1 ;  /* 0x000000ff0d1b7287 */ /* 0x000fe20008800000 */
[----:B------:R-:W-:Y:S01]  /*1470*/  UMOV UR47, 0x40004040 ;  /* 0x40004040002f7882 */ /* 0x000fe20000000000 */
[----:B------:R-:W-:Y:S01]  /*1480*/  UMOV UR45, 0x40004040 ;  /* 0x40004040002d7882 */ /* 0x000fe20000000000 */
[----:B------:R-:W-:Y:S01]  /*1490*/  UMOV UR41, 0x40004040 ;  /* 0x4000404000297882 */ /* 0x000fe20000000000 */
[----:B-----5:R-:W-:Y:S08]  /*14a0*/  @P1 BRA `(.L_x_25) ;  /* 0x0000000000101947 */ /* 0x020ff00003800000 */
[----:B------:R-:W-:Y:S06]  /*14b0*/  USHF.L.U32 UR13, UR29, 0x1f, URZ ;  /* 0x0000001f1d0d7899 */ /* 0x000fec00080006ff */
[----:B-1----:R-:W-:Y:S04]  /*14c0*/  MOV R0, UR13 ;  /* 0x0000000d00007c02 */ /* 0x002fe80008000f00 */
[----:B------:R-:W1:Y:S02]  /*14d0*/  SYNCS.PHASECHK.TRANS64.TRYWAIT P1, [UR5], R0 ;  /* 0x00000000ff0075a7 */ /* 0x000e640008021105 */
[----:B-1----:R-:W-:Y:S05]  /*14e0*/  @!P1 BRA `(.L_x_26) ;  /* 0x0000002c00289947 */ /* 0x002fea0003800000 */
.L_x_25:
[----:B------:R-:W-:Y:S01]  /*14f0*/  ULOP3.LUT UR29, UR29, UR22, URZ, 0x3c, !UPT ;  /* 0x000000161d1d7292 */ /* 0x000fe2000f8e3cff */
[----:B------:R-:W-:Y:S01]  /*1500*/  PLOP3.LUT P1, PT, PT, PT, PT, 0x80, 0x8 ;  /* 0x000000000008781c */ /* 0x000fe20003f2f070 */
[----:B------:R-:W-:Y:S01]  /*1510*/  UIADD3 UR25, UPT, UPT, UR25, 0x1, URZ ;  /* 0x0000000119197890 */ /* 0x000fe2000fffe0ff */
[----:B------:R4:W-:Y:S01]  /*1520*/  UTCQMMA gdesc[UR44], gdesc[UR46], tmem[UR9], tmem[UR42], idesc[UR43], UP2 ;  /* 0x00ff2a2e2c0075ea */ /* 0x0009e20009000309 */
[----:B------:R-:W-:Y:S02]  /*1530*/  @!UP0 USHF.L.U32 UR5, UR29, 0x1f, URZ ;  /* 0x0000001f1d058899 */ /* 0x000fe400080006ff */
[----:B------:R-:W-:Y:S01]  /*1540*/  UPLOP3.LUT UP2, UPT, UPT, UPT, UPT, 0x80, 0x8 ;  /* 0x000000000008789c */ /* 0x000fe20003f4f070 */
[----:B------:R-:W-:Y:S01]  /*1550*/  UMOV UR54, UR6 ;  /* 0x0000000600367c82 */ /* 0x000fe20008000000 */
[----:B------:R-:W-:Y:S02]  /*1560*/  @!UP0 ULEA UR6, UR27, UR4, 0x3 ;  /* 0x000000041b068291 */ /* 0x000fe4000f8e18ff */
[----:B-1----:R-:W-:Y:S01]  /*1570*/  MOV R0, UR5 ;  /* 0x0000000500007c02 */ /* 0x002fe20008000f00 */
[----:B------:R-:W-:Y:S01]  /*1580*/  UMOV UR48, UR30 ;  /* 0x0000001e00307c82 */ /* 0x000fe20008000000 */
[----:B------:R-:W-:Y:S01]  /*1590*/  UMOV UR49, 0x40004040 ;  /* 0x4000404000317882 */ /* 0x000fe20000000000 */
[----:B------:R-:W-:Y:S01]  /*15a0*/  UMOV UR50, UR28 ;  /* 0x0000001c00327c82 */ /* 0x000fe20008000000 */
[----:B------:R-:W-:Y:S01]  /*15b0*/  UMOV UR51, 0x40004040 ;  /* 0x4000404000337882 */ /* 0x000fe20000000000 */
[----:B------:R-:W-:Y:S01]  /*15c0*/  UMOV UR52, UR26 ;  /* 0x0000001a00347c82 */ /* 0x000fe20008000000 */
[----:B------:R-:W-:Y:S01]  /*15d0*/  UMOV UR53, 0x40004040 ;  /* 0x4000404000357882 */ /* 0x000fe20000000000 */
[----:B------:R4:W-:Y:S01]  /*15e0*/  UTCQMMA gdesc[UR48], gdesc[UR40], tmem[UR9], tmem[UR38], idesc[UR39], UPT ;  /* 0x00ff2628300075ea */ /* 0x0009e2000b800309 */
[----:B------:R-:W-:Y:S01]  /*15f0*/  UMOV UR55, 0x40004040 ;  /* 0x4000404000377882 */ /* 0x000fe20000000000 */
[----:B------:R-:W-:Y:S01]  /*1600*/  UMOV UR56, UR8 ;  /* 0x0000000800387c82 */ /* 0x000fe20008000000 */
[----:B------:R-:W-:Y:S01]  /*1610*/  UMOV UR57, 0x40004040 ;  /* 0x4000404000397882 */ /* 0x000fe20000000000 */
[----:B------:R4:W-:Y:S01]  /*1620*/  UTCQMMA gdesc[UR52], gdesc[UR50], tmem[UR9], tmem[UR36], idesc[UR37], UPT ;  /* 0x00ff2432340075ea */ /* 0x0009e2000b800309 */
[----:B------:R4:W-:Y:S01]  /*1630*/  UTCQMMA gdesc[UR56], gdesc[UR54], tmem[UR9], tmem[UR34], idesc[UR35], UPT ;  /* 0x00ff2236380075ea */ /* 0x0009e2000b800309 */
[----:B------:R4:W-:Y:S01]  /*1640*/  UTCBAR.MULTICAST [UR24], URZ, UR23 ;  /* 0x000000ff180073e9 */ /* 0x0009e20008000817 */
[----:B------:R4:W5:Y:S01]  /*1650*/  @!P0 SYNCS.PHASECHK.TRANS64.TRYWAIT P1, [UR6], R0 ;  /* 0x00000000ff0085a7 */ /* 0x0009620008021106 */
[----:B------:R-:W-:Y:S09]  /*1660*/  UISETP.NE.AND UP0, UPT, UR25, 0x20, UPT ;  /* 0x000000201900788c */ /* 0x000ff2000bf05270 */
[----:B------:R-:W-:Y:S05]  /*1670*/  BRA.U UP0, `(.L_x_27) ;  /* 0xfffffffd003c7547 */ /* 0x000fea000b83ffff */
[----:B------:R-:W-:Y:S02]  /*1680*/  UIADD3 UR7, UPT, UPT, UR7, 0x40, URZ ;  /* 0x0000004007077890 */ /* 0x000fe4000fffe0ff */
[----:B------:R-:W-:-:S04]  /*1690*/  UIADD3 UR31, UPT, UPT, UR31, 0x1, URZ ;  /* 0x000000011f1f7890 */ /* 0x000fc8000fffe0ff */
[----:B------:R-:W-:-:S03]  /*16a0*/  UISETP.NE.AND UP0, UPT, UR31, 0x2, UPT ;  /* 0x000000021f00788c */ /* 0x000fc6000bf05270 */
[----:B------:R1:W-:Y:S01]  /*16b0*/  UTCBAR.MULTICAST [UR7], URZ, UR21 ;  /* 0x000000ff070073e9 */ /* 0x0003e20008000815 */
[----:B------:R-:W-:Y:S02]  /*16c0*/  USEL UR31, UR31, URZ, UP0 ;  /* 0x000000ff1f1f7287 */ /* 0x000fe40008000000 */
[----:B------:R-:W-:Y:S02]  /*16d0*/  USEL UR5, URZ, 0x1, UP0 ;  /* 0x00000001ff057887 */ /* 0x000fe40008000000 */
[----:B------:R-:W-:-:S04]  /*16e0*/  UISETP.GE.AND UP0, UPT, UR14, 0x200, UPT ;  /* 0x000002000e00788c */ /* 0x000fc8000bf06270 */
[----:B------:R-:W-:-:S05]  /*16f0*/  LOP3.LUT R7, R7, UR5, RZ, 0x3c, !PT ;  /* 0x0000000507077c12 */ /* 0x000fca000f8e3cff */
[----:B------:R-:W-:Y:S05]  /*1700*/  BRA.U !UP0, `(.L_x_28) ;  /* 0xfffffff908e87547 */ /* 0x000fea000b83ffff */
[----:B------:R-:W-:-:S06]  /*1710*/  UIADD3 UR31, UPT, UPT, UR31, 0x1, URZ ;  /* 0x000000011f1f7890 */ /* 0x000fcc000fffe0ff */
[----:B------:R-:W-:Y:S02]  /*1720*/  MOV R4, UR31 ;  /* 0x0000001f00047c02 */ /* 0x000fe40008000f00 */
.L_x_23:
[----:B------:R-:W-:-:S09]  /*1730*/  UISETP.NE.AND UP0, UPT, UR12, URZ, UPT ;  /* 0x000000ff0c00728c */ /* 0x000fd2000bf05270 */
[----:B------:R-:W-:Y:S05]  /*1740*/  BRA.U UP0, `(.L_x_22) ;  /* 0x00000001002c7547 */ /* 0x000fea000b800000 */
[----:B-1--4-:R-:W1:Y:S01]  /*1750*/  S2R R0, SR_CgaCtaId ;  /* 0x0000000000007919 */ /* 0x012e620000008800 */
[----:B------:R-:W-:Y:S02]  /*1760*/  ISETP.NE.AND P0, PT, R4, 0x2, PT ;  /* 0x000000020400780c */ /* 0x000fe40003f05270 */
[----:B------:R-:W-:Y:S02]  /*1770*/  MOV R3, 0x400 ;  /* 0x0000040000037802 */ /* 0x000fe40000000f00 */
[----:B------:R-:W-:-:S04]  /*1780*/  SEL R2, RZ, 0x1, P0 ;  /* 0x00000001ff027807 */ /* 0x000fc80000000000 */
[----:B------:R-:W-:-:S05]  /*1790*/  LOP3.LUT R2, R7, R2, RZ, 0x3c, !PT ;  /* 0x0000000207027212 */ /* 0x000fca00078e3cff */
[----:B------:R-:W-:Y:S01]  /*17a0*/  IMAD.U32 R2, R2, -0x80000000, RZ ;  /* 0x8000000002027824 */ /* 0x000fe200078e00ff */
[----:B-1----:R-:W-:Y:S02]  /*17b0*/  LEA R0, R0, R3, 0x18 ;  /* 0x0000000300007211 */ /* 0x002fe400078ec0ff */
[----:B------:R-:W-:-:S05]  /*17c0*/  SEL R3, R4, RZ, P0 ;  /* 0x000000ff04037207 */ /* 0x000fca0000000000 */
[----:B------:R-:W-:-:S04]  /*17d0*/  IMAD R0, R3, 0x8, R0 ;  /* 0x0000000803007824 */ /* 0x000fc800078e0200 */
[----:B------:R-:W1:Y:S02]  /*17e0*/  SYNCS.PHASECHK.TRANS64.TRYWAIT P0, [R0+URZ+0x50], R2 ;  /* 0x00005002000075a7 */ /* 0x000e6400080011ff */
[----:B-1----:R-:W-:Y:S05]  /*17f0*/  @!P0 BRA `(.L_x_29) ;  /* 0x0000002800848947 */ /* 0x002fea0003800000 */
.L_x_22:
[----:B------:R-:W-:-:S13]  /*1800*/  ISETP.GT.AND P0, PT, R71, 0x3, PT ;  /* 0x000000034700780c */ /* 0x000fda0003f04270 */
[----:B-12345:R-:W-:Y:S05]  /*1810*/  @P0 EXIT ;  /* 0x000000000000094d */ /* 0x03efea0003800000 */
[----:B------:R-:W-:-:S13]  /*1820*/  ISETP.NE.AND P0, PT, R71, RZ, PT ;  /* 0x000000ff4700720c */ /* 0x000fda0003f05270 */
[----:B------:R-:W-:Y:S05]  /*1830*/  @P0 BRA `(.L_x_30) ;  /* 0x0000000000b80947 */ /* 0x000fea0003800000 */
[----:B------:R-:W1:Y:S01]  /*1840*/  S2UR UR6, SR_CgaCtaId ;  /* 0x00000000000679c3 */ /* 0x000e620000008800 */
[----:B------:R-:W-:Y:S01]  /*1850*/  NOP ;  /* 0x0000000000007918 */ /* 0x000fe20000000000 */
[----:B------:R-:W-:Y:S01]  /*1860*/  UMOV UR4, 0x40 ;  /* 0x0000004000047882 */ /* 0x000fe20000000000 */
[----:B------:R-:W-:Y:S01]  /*1870*/  UMOV UR5, 0x400 ;  /* 0x0000040000057882 */ /* 0x000fe20000000000 */
[----:B-1----:R-:W-:Y:S02]  /*1880*/  ULEA UR4, UR6, UR4, 0x18 ;  /* 0x0000000406047291 */ /* 0x002fe4000f8ec0ff */
[----:B------:R-:W-:-:S07]  /*1890*/  ULEA UR5, UR6, UR5, 0x18 ;  /* 0x0000000506057291 */ /* 0x000fce000f8ec0ff */
[----:B------:R-:W1:Y:S02]  /*18a0*/  LDS.U8 R0, [UR4] ;  /* 0x00000004ff007984 */ /* 0x000e640008000000 */
[----:B-1----:R-:W-:-:S13]  /*18b0*/  ISETP.NE.AND P0, PT, R0, RZ, PT ;  /* 0x000000ff0000720c */ /* 0x002fda0003f05270 */
[----:B------:R-:W-:Y:S05]  /*18c0*/  @P0 BRA `(.L_x_31) ;  /* 0x00000000007c0947 */ /* 0x000fea0003800000 */
[----:B------:R-:W-:-:S13]  /*18d0*/  ELECT P0, URZ, PT ;  /* 0x0000000000ff782f */ /* 0x000fda0003800000 */
[----:B------:R-:W-:Y:S05]  /*18e0*/  @!P0 BRA `(.L_x_32) ;  /* 0x0000000000848947 */ /* 0x000fea0003800000 */
[----:B------:R-:W-:Y:S01]  /*18f0*/  UMOV UR4, 0x8 ;  /* 0x0000000800047882 */ /* 0x000fe20000000000 */
[----:B------:R-:W-:-:S04]  /*1900*/  IMAD.MOV.U32 R2, RZ, RZ, 0xff ;  /* 0x000000ffff027424 */ /* 0x000fc800078e00ff */
[----:B------:R-:W-:Y:S04]  /*1910*/  DEPBAR.LE SB1, 0x36 ;  /* 0x00009d800000791a */ /* 0x000fe80000000000 */
[----:B------:R-:W1:Y:S02]  /*1920*/  UTCATOMSWS.FIND_AND_SET.ALIGN UP0, UR4, UR4 ;  /* 0x00000004000475e3 */ /* 0x000e640008000800 */
[----:B-1----:R-:W-:Y:S01]  /*1930*/  PLOP3.LUT P0, PT, PT, PT, UP0, 0x80, 0x8 ;  /* 0x000000000008781c */ /* 0x002fe20003f0f008 */
[----:B------:R-:W-:-:S03]  /*1940*/  IMAD.U32 R7, RZ, RZ, UR4 ;  /* 0x00000004ff077e24 */ /* 0x000fc6000f8e00ff */
[----:B------:R-:W-:-:S04]  /*1950*/  SEL R0, RZ, 0xffffffff, !P0 ;  /* 0xffffffffff007807 */ /* 0x000fc80004000000 */
[----:B------:R-:W-:Y:S01]  /*1960*/  ISETP.NE.AND P0, PT, R0, RZ, PT ;  /* 0x000000ff0000720c */ /* 0x000fe20003f05270 */
[----:B------:R-:W-:-:S12]  /*1970*/  IMAD.MOV.U32 R0, RZ, RZ, 0x1 ;  /* 0x00000001ff007424 */ /* 0x000fd800078e00ff */
[----:B------:R-:W-:Y:S05]  /*1980*/  @P0 BRA `(.L_x_33) ;  /* 0x0000000000240947 */ /* 0x000fea0003800000 */
.L_x_34:
[----:B------:R-:W-:Y:S05]  /*1990*/  NANOSLEEP 0x64 ;  /* 0x000000640000795d */ /* 0x000fea0003800000 */
[----:B------:R-:W-:-:S05]  /*19a0*/  UMOV UR4, 0x8 ;  /* 0x0000000800047882 */ /* 0x000fca0000000000 */
[----:B------:R-:W-:Y:S04]  /*19b0*/  DEPBAR.LE SB1, 0x36 ;  /* 0x00009d800000791a */ /* 0x000fe80000000000 */
[----:B------:R-:W1:Y:S02]  /*19c0*/  UTCATOMSWS.FIND_AND_SET.ALIGN UP0, UR4, UR4 ;  /* 0x00000004000475e3 */ /* 0x000e640008000800 */
[----:B-1----:R-:W-:Y:S01]  /*19d0*/  PLOP3.LUT P0, PT, PT, PT, UP0, 0x80, 0x8 ;  /* 0x000000000008781c */ /* 0x002fe20003f0f008 */
[----:B------:R-:W-:-:S03]  /*19e0*/  IMAD.U32 R7, RZ, RZ, UR4 ;  /* 0x00000004ff077e24 */ /* 0x000fc6000f8e00ff */
[----:B------:R-:W-:-:S04]  /*19f0*/  SEL R3, RZ, 0xffffffff, !P0 ;  /* 0xffffffffff037807 */ /* 0x000fc80004000000 */
[----:B------:R-:W-:-:S13]  /*1a00*/  ISETP.NE.AND P0, PT, R3, RZ, PT ;  /* 0x000000ff0300720c */ /* 0x000fda0003f05270 */
[----:B------:R-:W-:Y:S05]  /*1a10*/  @!P0 BRA `(.L_x_34) ;  /* 0xfffffffc00dc8947 */ /* 0x000fea000383ffff */
.L_x_33:
[C---:B------:R-:W-:Y:S01]  /*1a20*/  VIADD R3, R7.reuse, 0x10 ;  /* 0x0000001007037836 */ /* 0x040fe20000000000 */
[----:B------:R-:W-:Y:S01]  /*1a30*/  UMOV UR4, 0x50 ;  /* 0x0000005000047882 */ /* 0x000fe20000000000 */
[----:B------:R-:W-:Y:S01]  /*1a40*/  SHF.L.U32 R2, R2, R7, RZ ;  /* 0x0000000702027219 */ /* 0x000fe200000006ff */
[----:B------:R-:W-:Y:S01]  /*1a50*/  ULEA UR4, UR6, UR4, 0x18 ;  /* 0x0000000406047291 */ /* 0x000fe2000f8ec0ff */
[----:B------:R-:W-:Y:S01]  /*1a60*/  IMAD.SHL.U32 R7, R7, 0x20, RZ ;  /* 0x0000002007077824 */ /* 0x000fe200078e00ff */
[----:B------:R-:W-:-:S04]  /*1a70*/  SHF.L.U32 R3, R0, R3, RZ ;  /* 0x0000000300037219 */ /* 0x000fc800000006ff */
[----:B------:R-:W-:-:S05]  /*1a80*/  LOP3.LUT R2, R3, R2, RZ, 0xfc, !PT ;  /* 0x0000000203027212 */ /* 0x000fca00078efcff */
[----:B------:R1:W-:Y:S04]  /*1a90*/  ATOMS.OR RZ, [UR4], R2 ;  /* 0x00000002ffff798c */ /* 0x0003e8000b000004 */
[----:B------:R1:W-:Y:S01]  /*1aa0*/  STS [UR5+0x68], R7 ;  /* 0x00006807ff007988 */ /* 0x0003e20008000805 */
[----:B------:R-:W-:Y:S05]  /*1ab0*/  BRA `(.L_x_32) ;  /* 0x0000000000107947 */ /* 0x000fea0003800000 */
.L_x_31:
[----:B------:R-:W-:Y:S02]  /*1ac0*/  MOV R0, 0xffffffff ;  /* 0xffffffff00007802 */ /* 0x000fe40000000f00 */
[----:B------:R-:W-:-:S03]  /*1ad0*/  MOV R2, 0x1b00 ;  /* 0x00001b0000027802 */ /* 0x000fc60000000f00 */
[----:B------:R1:W-:Y:S04]  /*1ae0*/  STS [UR5+0x68], R0 ;  /* 0x00006800ff007988 */ /* 0x0003e80008000805 */
[----:B-1----:R-:W-:Y:S05]  /*1af0*/  CALL.REL.NOINC `($__internal_1_$__cuda_sm10x_tcgen05_guardrail_trap_phase_invalid_during_alloc) ;  /* 0x0000002800007944 */ /* 0x002fea0003c00000 */
.L_x_32:
[----:B------:R-:W-:Y:S05]  /*1b00*/  WARPSYNC.ALL ;  /* 0x0000000000007948 */ /* 0x000fea0003800000 */
[----:B------:R-:W-:Y:S01]  /*1b10*/  NOP ;  /* 0x0000000000007918 */ /* 0x000fe20000000000 */
.L_x_30:
[----:B------:R-:W2:Y:S08]  /*1b20*/  S2UR UR4, SR_CgaCtaId ;  /* 0x00000000000479c3 */ /* 0x000eb00000008800 */
[----:B------:R-:W-:Y:S01]  /*1b30*/  BAR.SYNC.DEFER_BLOCKING 0x2, 0xa0 ;  /* 0x0082800000007b1d */ /* 0x000fe20000010000 */
[C---:B------:R-:W-:Y:S02]  /*1b40*/  IMAD.SHL.U32 R0, R5.reuse, 0x80, RZ ;  /* 0x0000008005007824 */ /* 0x040fe400078e00ff */
[----:B------:R-:W-:-:S03]  /*1b50*/  IMAD.SHL.U32 R3, R5, 0x40, RZ ;  /* 0x0000004005037824 */ /* 0x000fc600078e00ff */
[----:B------:R-:W-:Y:S02]  /*1b60*/  UMOV UR5, 0x400 ;  /* 0x0000040000057882 */ /* 0x000fe40000000000 */
[----:B------:R-:W3:Y:S01]  /*1b70*/  S2UR UR22, SR_CTAID.Z ;  /* 0x00000000001679c3 */ /* 0x000ee20000002700 */
[----:B------:R-:W-:-:S04]  /*1b80*/  LOP3.LUT R0, R0, 0x780, RZ, 0xc0, !PT ;  /* 0x0000078000007812 */ /* 0x000fc800078ec0ff */
[----:B------:R-:W-:-:S04]  /*1b90*/  LOP3.LUT R0, R0, 0x3800, R3, 0xf8, !PT ;  /* 0x0000380000007812 */ /* 0x000fc800078ef803 */
[----:B------:R-:W-:Y:S01]  /*1ba0*/  LOP3.LUT R0, R0, 0x10, R5, 0xf8, !PT ;  /* 0x0000001000007812 */ /* 0x000fe200078ef805 */
[----:B--2---:R-:W-:-:S06]  /*1bb0*/  ULEA UR4, UR4, UR5, 0x18 ;  /* 0x0000000504047291 */ /* 0x004fcc000f8ec0ff */
[----:B------:R-:W-:Y:S01]  /*1bc0*/  VIADD R0, R0, UR4 ;  /* 0x0000000400007c36 */ /* 0x000fe20008000000 */
[----:B---3--:R-:W-:Y:S02]  /*1bd0*/  UISETP.GT.U32.AND UP0, UPT, UR22, 0x1ff, UPT ;  /* 0x000001ff1600788c */ /* 0x008fe4000bf04070 */
[----:B------:R-:W2:Y:S07]  /*1be0*/  LDS R70, [UR4+0x68] ;  /* 0x00006804ff467984 */ /* 0x000eae0008000800 */
[----:B------:R-:W-:Y:S05]  /*1bf0*/  BRA.U UP0, `(.L_x_35) ;  /* 0x0000002100347547 */ /* 0x000fea000b800000 */
[----:B------:R-:W3:Y:S01]  /*1c00*/  LDCU.64 UR4, c[0x0][0x5c0] ;  /* 0x0000b800ff0477ac */ /* 0x000ee20008000a00 */
[C---:B-1----:R-:W-:Y:S02]  /*1c10*/  VIADD R2, R0.reuse, 0x8460 ;  /* 0x0000846000027836 */ /* 0x042fe40000000000 */
[C---:B------:R-:W-:Y:S01]  /*1c20*/  VIADD R3, R0.reuse, 0x8400 ;  /* 0x0000840000037836 */ /* 0x040fe20000000000 */
[----:B------:R-:W1:Y:S01]  /*1c30*/  LDCU UR10, c[0x0][0x374] ;  /* 0x00006e80ff0a77ac */ /* 0x000e620008000800 */
[C---:B------:R-:W-:Y:S01]  /*1c40*/  VIADD R7, R0.reuse, 0x8440 ;  /* 0x0000844000077836 */ /* 0x040fe20000000000 */
[----:B------:R-:W-:Y:S01]  /*1c50*/  SHF.R.U32.HI R69, RZ, 0x3, R2 ;  /* 0x00000003ff457819 */ /* 0x000fe20000011602 */
[----:B------:R-:W-:Y:S01]  /*1c60*/  VIADD R4, R0, 0x8420 ;  /* 0x0000842000047836 */ /* 0x000fe20000000000 */
[----:B------:R-:W-:Y:S01]  /*1c70*/  SHF.R.U32.HI R66, RZ, 0x3, R3 ;  /* 0x00000003ff427819 */ /* 0x000fe20000011603 */
[----:B------:R-:W-:Y:S01]  /*1c80*/  IMAD.U32 R5, R5, 0x10000, RZ ;  /* 0x0001000005057824 */ /* 0x000fe200078e00ff */
[----:B------:R-:W-:Y:S01]  /*1c90*/  LOP3.LUT R69, R2, 0x70, R69, 0x78, !PT ;  /* 0x0000007002457812 */ /* 0x000fe200078e7845 */
[C---:B------:R-:W-:Y:S01]  /*1ca0*/  VIADD R2, R0.reuse, 0x460 ;  /* 0x0000046000027836 */ /* 0x040fe20000000000 */
[----:B------:R-:W-:Y:S01]  /*1cb0*/  LOP3.LUT R66, R3, 0x70, R66, 0x78, !PT ;  /* 0x0000007003427812 */ /* 0x000fe200078e7842 */
[----:B------:R-:W-:Y:S01]  /*1cc0*/  VIADD R3, R0, 0x440 ;  /* 0x0000044000037836 */ /* 0x000fe20000000000 */
[----:B------:R-:W-:Y:S01]  /*1cd0*/  LOP3.LUT R5, R5, 0xe00000, RZ, 0xc0, !PT ;  /* 0x00e0000005057812 */ /* 0x000fe200078ec0ff */
[----:B------:R-:W-:Y:S01]  /*1ce0*/  IMAD.MOV.U32 R60, RZ, RZ, RZ ;  /* 0x000000ffff3c7224 */ /* 0x000fe200078e00ff */
[----:B------:R-:W-:Y:S01]  /*1cf0*/  SHF.R.U32.HI R65, RZ, 0x3, R2 ;  /* 0x00000003ff417819 */ /* 0x000fe20000011602 */
[----:B------:R-:W4:Y:S01]  /*1d00*/  LDCU.64 UR24, c[0x0][0x348] ;  /* 0x00006900ff1877ac */ /* 0x000f220008000a00 */
[----:B------:R-:W-:Y:S01]  /*1d10*/  SHF.R.U32.HI R64, RZ, 0x3, R3 ;  /* 0x00000003ff407819 */ /* 0x000fe20000011603 */
[----:B--2---:R-:W-:Y:S01]  /*1d20*/  IMAD.IADD R62, R70, 0x1, R5 ;  /* 0x00000001463e7824 */ /* 0x004fe200078e0205 */
[----:B------:R-:W-:Y:S01]  /*1d30*/  LOP3.LUT R65, R2, 0x70, R65, 0x78, !PT ;  /* 0x0000007002417812 */ /* 0x000fe200078e7841 */
[----:B---3--:R-:W-:Y:S01]  /*1d40*/  UIMAD.WIDE.U32 UR6, UR22, UR5, URZ ;  /* 0x00000005160672a5 */ /* 0x008fe2000f8e00ff */
[C---:B------:R-:W-:Y:S01]  /*1d50*/  VIADD R2, R0.reuse, 0x420 ;  /* 0x0000042000027836 */ /* 0x040fe20000000000 */
[----:B------:R-:W-:Y:S01]  /*1d60*/  SHF.R.U32.HI R68, RZ, 0x3, R7 ;  /* 0x00000003ff447819 */ /* 0x000fe20000011607 */
[----:B------:R-:W-:Y:S01]  /*1d70*/  VIADD R0, R0, 0x400 ;  /* 0x0000040000007836 */ /* 0x000fe20000000000 */
[----:B------:R-:W-:Y:S01]  /*1d80*/  UIADD3 UR5, UPT, UPT, UR22, -UR7, URZ ;  /* 0x8000000716057290 */ /* 0x000fe2000fffe0ff */
[----:B------:R-:W-:Y:S01]  /*1d90*/  SHF.R.U32.HI R67, RZ, 0x3, R4 ;  /* 0x00000003ff437819 */ /* 0x000fe20000011604 */
[----:B------:R-:W-:Y:S01]  /*1da0*/  UMOV UR11, URZ ;  /* 0x000000ff000b7c82 */ /* 0x000fe20008000000 */
[----:B------:R-:W-:Y:S01]  /*1db0*/  SHF.R.U32.HI R63, RZ, 0x3, R2 ;  /* 0x00000003ff3f7819 */ /* 0x000fe20000011602 */
[----:B------:R-:W-:Y:S01]  /*1dc0*/  USHF.R.U32.HI UR5, URZ, UR20, UR5 ;  /* 0x00000014ff057299 */ /* 0x000fe20008011605 */
[----:B------:R-:W-:-:S02]  /*1dd0*/  SHF.R.U32.HI R61, RZ, 0x3, R0 ;  /* 0x00000003ff3d7819 */ /* 0x000fc40000011600 */
[----:B------:R-:W2:Y:S01]  /*1de0*/  LDCU UR6, c[0x0][0x5d0] ;  /* 0x0000ba00ff0677ac */ /* 0x000ea20008000800 */
[----:B------:R-:W-:Y:S01]  /*1df0*/  LOP3.LUT R64, R3, 0x70, R64, 0x78, !PT ;  /* 0x0000007003407812 */ /* 0x000fe200078e7840 */
[----:B------:R-:W-:Y:S01]  /*1e00*/  IMAD.MOV.U32 R3, RZ, RZ, RZ ;  /* 0x000000ffff037224 */ /* 0x000fe200078e00ff */
[----:B------:R-:W-:Y:S01]  /*1e10*/  LOP3.LUT R68, R7, 0x70, R68, 0x78, !PT ;  /* 0x0000007007447812 */ /* 0x000fe200078e7844 */
[----:B------:R-:W-:Y:S01]  /*1e20*/  UIADD3 UR5, UPT, UPT, UR7, UR5, URZ ;  /* 0x0000000507057290 */ /* 0x000fe2000fffe0ff */
[----:B------:R-:W-:Y:S02]  /*1e30*/  LOP3.LUT R67, R4, 0x70, R67, 0x78, !PT ;  /* 0x0000007004437812 */ /* 0x000fe400078e7843 */
[----:B------:R-:W-:Y:S01]  /*1e40*/  LOP3.LUT R63, R2, 0x70, R63, 0x78, !PT ;  /* 0x00000070023f7812 */ /* 0x000fe200078e783f */
[----:B------:R-:W-:Y:S01]  /*1e50*/  USHF.R.U32.HI UR14, URZ, UR19, UR5 ;  /* 0x00000013ff0e7299 */ /* 0x000fe20008011605 */
[----:B------:R-:W-:-:S03]  /*1e60*/  LOP3.LUT R61, R0, 0x70, R61, 0x78, !PT ;  /* 0x00000070003d7812 */ /* 0x000fc600078e783d */
        /* <DEDUP_REMOVED lines=11> */
[----:B------:R-:W1:Y:S02]  /*1f20*/  LDCU UR9, c[0x0][0x370] ;  /* 0x00006e00ff0977ac */ /* 0x000e640008000800 */
[----:B------:R-:W-:Y:S01]  /*1f30*/  USHF.R.U32.HI UR5, URZ, UR16, UR5 ;  /* 0x00000010ff057299 */ /* 0x000fe20008011605 */
[----:B------:R-:W2:Y:S03]  /*1f40*/  LDCU UR8, c[0x0][0x378] ;  /* 0x00006f00ff0877ac */ /* 0x000ea60008000800 */
[----:B------:R-:W-:-:S04]  /*1f50*/  UIADD3 UR7, UPT, UPT, UR7, UR5, URZ ;  /* 0x0000000507077290 */ /* 0x000fc8000fffe0ff */
[----:B------:R-:W-:-:S03]  /*1f60*/  USHF.R.U32.HI UR7, URZ, UR15, UR7 ;  /* 0x0000000fff077299 */ /* 0x000fc60008011607 */
[----:B------:R-:W3:Y:S01]  /*1f70*/  LDCU UR5, c[0x0][0x5cc] ;  /* 0x0000b980ff0577ac */ /* 0x000ee20008000800 */
[----:B------:R-:W-:Y:S02]  /*1f80*/  UIADD3 UR7, UPT, UPT, -UR7, URZ, URZ ;  /* 0x000000ff07077290 */ /* 0x000fe4000fffe1ff */
[----:B-1----:R-:W-:Y:S02]  /*1f90*/  UIMAD UR9, UR10, UR9, URZ ;  /* 0x000000090a0972a4 */ /* 0x002fe4000f8e02ff */
[----:B------:R-:W-:Y:S02]  /*1fa0*/  UIMAD UR4, UR4, UR7, UR6 ;  /* 0x00000007040472a4 */ /* 0x000fe4000f8e0206 */
[----:B--2---:R-:W-:Y:S02]  /*1fb0*/  UIMAD UR8, UR9, UR8, URZ ;  /* 0x00000008090872a4 */ /* 0x004fe4000f8e02ff */
[----:B------:R-:W-:Y:S02]  /*1fc0*/  UIADD3 UR6, UPT, UPT, -UR6, URZ, URZ ;  /* 0x000000ff06067290 */ /* 0x000fe4000fffe1ff */
[----:B------:R-:W-:Y:S01]  /*1fd0*/  ULEA.HI UR21, UR8, UR8, URZ, 0x1 ;  /* 0x0000000808157291 */ /* 0x000fe2000f8f08ff */
[----:B------:R-:W1:Y:S03]  /*1fe0*/  S2UR UR7, SR_CTAID.Y ;  /* 0x00000000000779c3 */ /* 0x000e660000002600 */
[----:B------:R-:W-:-:S02]  /*1ff0*/  USHF.R.S32.HI UR21, URZ, 0x1, UR21 ;  /* 0x00000001ff157899 */ /* 0x000fc40008011415 */
[----:B---34-:R-:W-:-:S12]  /*2000*/  UIMAD UR14, UR5, UR6, UR14 ;  /* 0x00000006050e72a4 */ /* 0x018fd8000f8e020e */
.L_x_39:
[----:B------:R-:W2:Y:S01]  /*2010*/  S2R R0, SR_CgaCtaId ;  /* 0x0000000000007919 */ /* 0x000ea20000008800 */
[----:B------:R-:W-:Y:S01]  /*2020*/  MOV R5, 0x400 ;  /* 0x0000040000057802 */ /* 0x000fe20000000f00 */
[----:B------:R-:W3:Y:S01]  /*2030*/  S2UR UR23, SR_CgaCtaId ;  /* 0x00000000001779c3 */ /* 0x000ee20000008800 */
[----:B------:R-:W-:Y:S01]  /*2040*/  UIADD3 UR30, UP1, UPT, UR24, 0x140, URZ ;  /* 0x00000140181e7890 */ /* 0x000fe2000ff3e0ff */
[----:B------:R-:W-:Y:S01]  /*2050*/  ISETP.NE.AND P0, PT, R71, RZ, PT ;  /* 0x000000ff4700720c */ /* 0x000fe20003f05270 */
[----:B------:R-:W-:Y:S02]  /*2060*/  UIADD3 UR26, UPT, UPT, UR4, UR4, URZ ;  /* 0x00000004041a7290 */ /* 0x000fe4000fffe0ff */
[----:B------:R-:W-:Y:S01]  /*2070*/  UIADD3 UR28, UP0, UPT, UR24, 0x1c0, URZ ;  /* 0x000001c0181c7890 */ /* 0x000fe2000ff1e0ff */
[----:B------:R-:W-:Y:S01]  /*2080*/  UMOV UR4, 0x400 ;  /* 0x0000040000047882 */ /* 0x000fe20000000000 */
[----:B------:R-:W-:Y:S01]  /*2090*/  UIADD3.X UR31, UPT, UPT, URZ, UR25, URZ, UP1, !UPT ;  /* 0x00000019ff1f7290 */ /* 0x000fe20008ffe4ff */
[----:B------:R-:W4:Y:S01]  /*20a0*/  LDCU UR27, c[0x0][0x5e4] ;  /* 0x0000bc80ff1b77ac */ /* 0x000f220008000800 */
[----:B------:R-:W-:-:S02]  /*20b0*/  USHF.L.U32 UR14, UR14, 0x6, URZ ;  /* 0x000000060e0e7899 */ /* 0x000fc400080006ff */
[----:B-1----:R-:W-:Y:S02]  /*20c0*/  ULOP3.LUT UR26, UR26, 0x1, UR7, 0xf8, !UPT ;  /* 0x000000011a1a7892 */ /* 0x002fe4000f8ef807 */
[----:B------:R-:W-:Y:S02]  /*20d0*/  UIADD3.X UR29, UPT, UPT, URZ, UR25, URZ, UP0, !UPT ;  /* 0x00000019ff1d7290 */ /* 0x000fe400087fe4ff */
[----:B------:R-:W-:Y:S02]  /*20e0*/  UPLOP3.LUT UP1, UPT, UPT, UPT, UPT, 0x80, 0x8 ;  /* 0x000000000008789c */ /* 0x000fe40003f2f070 */
[----:B---3--:R-:W-:Y:S01]  /*20f0*/  ULEA UR23, UR23, UR4, 0x18 ;  /* 0x0000000417177291 */ /* 0x008fe2000f8ec0ff */
[----:B--2---:R-:W-:Y:S01]  /*2100*/  LEA R0, R0, R5, 0x18 ;  /* 0x0000000500007211 */ /* 0x004fe200078ec0ff */
[----:B------:R-:W-:-:S04]  /*2110*/  IMAD.U32 R5, R60, -0x80000000, RZ ;  /* 0x800000003c057824 */ /* 0x000fc800078e00ff */
[----:B------:R-:W-:-:S04]  /*2120*/  IMAD R0, R3, 0x8, R0 ;  /* 0x0000000803007824 */ /* 0x000fc800078e0200 */
[----:B------:R-:W1:Y:S02]  /*2130*/  SYNCS.PHASECHK.TRANS64.TRYWAIT P1, [R0+URZ+0x40], R5 ;  /* 0x00004005000075a7 */ /* 0x000e6400080211ff */
[----:B-1--4-:R-:W-:Y:S05]  /*2140*/  @!P1 BRA `(.L_x_36) ;  /* 0x0000002000489947 */ /* 0x012fea0003800000 */
.L_x_53:
[----:B------:R-:W-:Y:S01]  /*2150*/  LEA R2, R3, R62, 0x14 ;  /* 0x0000003e03027211 */ /* 0x000fe200078ea0ff */
[----:B------:R-:W-:-:S06]  /*2160*/  UMOV UR5, URZ ;  /* 0x000000ff00057c82 */ /* 0x000fcc0008000000 */
.L_x_38:
[----:B------:R-:W-:Y:S02]  /*2170*/  USHF.L.U32 UR13, UR5, 0x6, URZ ;  /* 0x00000006050d7899 */ /* 0x000fe400080006ff */
[----:B------:R-:W-:Y:S02]  /*2180*/  ULEA UR6, UR11, UR5, 0x2 ;  /* 0x000000050b067291 */ /* 0x000fe4000f8e10ff */
[----:B------:R-:W-:Y:S02]  /*2190*/  USHF.R.U32.HI UR8, URZ, 0x1, UR5 ;  /* 0x00000001ff087899 */ /* 0x000fe40008011605 */
[----:B--2---:R-:W-:Y:S01]  /*21a0*/  IADD3 R4, PT, PT, R2, UR13, RZ ;  /* 0x0000000d02047c10 */ /* 0x004fe2000fffe0ff */
[----:B------:R-:W-:Y:S02]  /*21b0*/  USHF.R.S32.HI UR12, URZ, 0x1f, UR6 ;  /* 0x0000001fff0c7899 */ /* 0x000fe40008011406 */
[----:B------:R-:W-:Y:S01]  /*21c0*/  ULEA UR8, UR11, UR8, 0x2 ;  /* 0x000000080b087291 */ /* 0x000fe2000f8e10ff */
[----:B------:R-:W-:Y:S01]  /*21d0*/  R2UR UR4, R4 ;  /* 0x00000000040472ca */ /* 0x000fe200000e0000 */
[----:B------:R-:W-:-:S04]  /*21e0*/  ULEA.HI UR12, UR12, UR6, URZ, 0x2 ;  /* 0x000000060c0c7291 */ /* 0x000fc8000f8f10ff */
[----:B------:R-:W-:-:S04]  /*21f0*/  ULOP3.LUT UR12, UR12, 0xfffffffc, URZ, 0xc0, !UPT ;  /* 0xfffffffc0c0c7892 */ /* 0x000fc8000f8ec0ff */
[----:B------:R-:W-:Y:S02]  /*2200*/  UIADD3 UR12, UPT, UPT, UR6, -UR12, URZ ;  /* 0x8000000c060c7290 */ /* 0x000fe4000fffe0ff */
[----:B------:R-:W-:Y:S02]  /*2210*/  UIADD3 UR6, UPT, UPT, UR6, 0x1, URZ ;  /* 0x0000000106067890 */ /* 0x000fe4000fffe0ff */
[----:B------:R-:W2:Y:S02]  /*2220*/  LDTM.16dp256bit.x8 R16, tmem[UR4+0x40] ;  /* 0x00004004001079ee */ /* 0x000ea400081a0000 */
[----:B--2---:R-:W-:Y:S01]  /*2230*/  FMUL R35, R35, UR27 ;  /* 0x0000001b23237c20 */ /* 0x004fe20008400000 */
[----:B------:R-:W-:Y:S01]  /*2240*/  FMUL R58, R37, UR27 ;  /* 0x0000001b253a7c20 */ /* 0x000fe20008400000 */
[----:B-1----:R-:W-:Y:S01]  /*2250*/  FMUL R5, R36, UR27 ;  /* 0x0000001b24057c20 */ /* 0x002fe20008400000 */
[----:B------:R-:W-:Y:S01]  /*2260*/  FMUL R19, R19, UR27 ;  /* 0x0000001b13137c20 */ /* 0x000fe20008400000 */
        /* <DEDUP_REMOVED lines=18> */
[----:B------:R-:W-:Y:S01]  /*2390*/  FMUL R8, R35, -1.4426950216293334961 ;  /* 0xbfb8aa3b23087820 */ /* 0x000fe20000400000 */
        /* <DEDUP_REMOVED lines=21> */
[----:B------:R-:W1:Y:S01]  /*24f0*/  MUFU.EX2 R8, R8 ;  /* 0x0000000800087308 */ /* 0x000e620000000800 */
[----:B------:R-:W-:Y:S01]  /*2500*/  FMUL R39, R39, UR27 ;  /* 0x0000001b27277c20 */ /* 0x000fe20008400000 */
[----:B------:R-:W-:Y:S01]  /*2510*/  FMUL R38, R38, UR27 ;  /* 0x0000001b26267c20 */ /* 0x000fe20008400000 */
[----:B------:R-:W-:Y:S01]  /*2520*/  FMUL R43, R43, UR27 ;  /* 0x0000001b2b2b7c20 */ /* 0x000fe20008400000 */
[----:B------:R-:W-:Y:S01]  /*2530*/  FMUL R42, R42, UR27 ;  /* 0x0000001b2a2a7c20 */ /* 0x000fe20008400000 */
[----:B------:R-:W-:Y:S01]  /*2540*/  FMUL R47, R47, UR27 ;  /* 0x0000001b2f2f7c20 */ /* 0x000fe20008400000 */
[----:B------:R-:W-:-:S02]  /*2550*/  FMUL R46, R46, UR27 ;  /* 0x0000001b2e2e7c20 */ /* 0x000fc40008400000 */
[----:B------:R-:W2:Y:S08]  /*2560*/  MUFU.EX2 R7, R7 ;  /* 0x0000000700077308 */ /* 0x000eb00000000800 */
[----:B------:R-:W3:Y:S01]  /*2570*/  MUFU.EX2 R49, R49 ;  /* 0x0000003100317308 */ /* 0x000ee20000000800 */
[----:B-1----:R-:W-:-:S07]  /*2580*/  FADD R94, R8, 1 ;  /* 0x3f800000085e7421 */ /* 0x002fce0000000000 */
[----:B------:R-:W1:Y:S01]  /*2590*/  MUFU.EX2 R36, R36 ;  /* 0x0000002400247308 */ /* 0x000e620000000800 */
[----:B--2---:R-:W-:-:S07]  /*25a0*/  FADD R7, R7, 1 ;  /* 0x3f80000007077421 */ /* 0x004fce0000000000 */
[----:B------:R-:W2:Y:S01]  /*25b0*/  MUFU.EX2 R11, R11 ;  /* 0x0000000b000b7308 */ /* 0x000ea20000000800 */
[----:B---3--:R-:W-:Y:S01]  /*25c0*/  FADD R8, R49, 1 ;  /* 0x3f80000031087421 */ /* 0x008fe20000000000 */
[----:B------:R-:W-:-:S06]  /*25d0*/  F2FP.BF16.F32.PACK_AB R49, R19, R18 ;  /* 0x000000121331723e */ /* 0x000fcc00000010ff */
[----:B------:R-:W3:Y:S01]  /*25e0*/  MUFU.EX2 R51, R51 ;  /* 0x0000003300337308 */ /* 0x000ee20000000800 */
[----:B-1----:R-:W-:Y:S01]  /*25f0*/  FADD R76, R36, 1 ;  /* 0x3f800000244c7421 */ /* 0x002fe20000000000 */
[----:B------:R-:W-:-:S06]  /*2600*/  MOV R36, UR12 ;  /* 0x0000000c00247c02 */ /* 0x000fcc0008000f00 */
[----:B------:R-:W1:Y:S01]  /*2610*/  MUFU.EX2 R50, R50 ;  /* 0x0000003200327308 */ /* 0x000e620000000800 */
[----:B--2---:R-:W-:-:S07]  /*2620*/  FADD R11, R11, 1 ;  /* 0x3f8000000b0b7421 */ /* 0x004fce0000000000 */
[----:B------:R-:W2:Y:S01]  /*2630*/  MUFU.EX2 R15, R15 ;  /* 0x0000000f000f7308 */ /* 0x000ea20000000800 */
[----:B---3--:R-:W-:-:S07]  /*2640*/  FADD R51, R51, 1 ;  /* 0x3f80000033337421 */ /* 0x008fce0000000000 */
[----:B------:R-:W3:Y:S01]  /*2650*/  MUFU.EX2 R55, R55 ;  /* 0x0000003700377308 */ /* 0x000ee20000000800 */
[----:B-1----:R-:W-:-:S07]  /*2660*/  FADD R50, R50, 1 ;  /* 0x3f80000032327421 */ /* 0x002fce0000000000 */
        /* <DEDUP_REMOVED lines=26> */
[----:B------:R-:W2:Y:S01]  /*2810*/  MUFU.RCP R7, R7 ;  /* 0x0000000700077308 */ /* 0x000ea20000001000 */
[----:B---3--:R-:W-:-:S07]  /*2820*/  FADD R9, R9, 1 ;  /* 0x3f80000009097421 */ /* 0x008fce0000000000 */
[----:B------:R-:W3:Y:S01]  /*2830*/  MUFU.RCP R95, R51 ;  /* 0x00000033005f7308 */ /* 0x000ee20000001000 */
[----:B-1----:R-:W-:-:S07]  /*2840*/  FADD R6, R6, 1 ;  /* 0x3f80000006067421 */ /* 0x002fce0000000000 */
[----:B------:R-:W1:Y:S01]  /*2850*/  MUFU.RCP R88, R11 ;  /* 0x0000000b00587308 */ /* 0x000e620000001000 */
[C---:B--2---:R-:W-:Y:S01]  /*2860*/  FMUL R92, R58.reuse, R7 ;  /* 0x000000073a5c7220 */ /* 0x044fe20000400000 */
[----:B------:R-:W-:-:S06]  /*2870*/  F2FP.BF16.F32.PACK_AB R58, R58, R5 ;  /* 0x000000053a3a723e */ /* 0x000fcc00000010ff */
[----:B------:R-:W2:Y:S01]  /*2880*/  MUFU.RCP R93, R50 ;  /* 0x00000032005d7308 */ /* 0x000ea20000001000 */
[----:B---3--:R-:W-:Y:S01]  /*2890*/  FMUL R95, R32, R95 ;  /* 0x0000005f205f7220 */ /* 0x008fe20000400000 */
[----:B------:R-:W-:-:S06]  /*28a0*/  F2FP.BF16.F32.PACK_AB R51, R23, R22 ;  /* 0x000000161733723e */ /* 0x000fcc00000010ff */
[----:B------:R-:W3:Y:S01]  /*28b0*/  MUFU.RCP R94, R94 ;  /* 0x0000005e005e7308 */ /* 0x000ee20000001000 */
[----:B-1----:R-:W-:-:S07]  /*28c0*/  FMUL R88, R33, R88 ;  /* 0x0000005821587220 */ /* 0x002fce0000400000 */
[----:B------:R-:W1:Y:S01]  /*28d0*/  MUFU.RCP R8, R8 ;  /* 0x0000000800087308 */ /* 0x000e620000001000 */
[----:B--2---:R-:W-:Y:S01]  /*28e0*/  FMUL R93, R34, R93 ;  /* 0x0000005d225d7220 */ /* 0x004fe20000400000 */
[----:B------:R-:W-:-:S06]  /*28f0*/  F2FP.BF16.F32.PACK_AB R50, R21, R20 ;  /* 0x000000141532723e */ /* 0x000fcc00000010ff */
[----:B------:R-:W2:Y:S01]  /*2900*/  MUFU.RCP R85, R55 ;  /* 0x0000003700557308 */ /* 0x000ea20000001000 */
[----:B---3--:R-:W-:-:S07]  /*2910*/  FMUL R94, R35, R94 ;  /* 0x0000005e235e7220 */ /* 0x008fce0000400000 */
[----:B------:R3:W4:Y:S01]  /*2920*/  MUFU.RCP R86, R15 ;  /* 0x0000000f00567308 */ /* 0x0007220000001000 */
[----:B-1----:R-:W-:-:S07]  /*2930*/  FMUL R91, R5, R8 ;  /* 0x00000008055b7220 */ /* 0x002fce0000400000 */
[----:B------:R-:W1:Y:S01]  /*2940*/  MUFU.RCP R83, R54 ;  /* 0x0000003600537308 */ /* 0x000e620000001000 */
[----:B--2---:R-:W-:Y:S01]  /*2950*/  FMUL R85, R24, R85 ;  /* 0x0000005518557220 */ /* 0x004fe20000400000 */
[----:B------:R-:W-:-:S06]  /*2960*/  F2FP.BF16.F32.PACK_AB R55, R31, R30 ;  /* 0x0000001e1f37723e */ /* 0x000fcc00000010ff */
[----:B------:R2:W5:Y:S01]  /*2970*/  MUFU.RCP R84, R14 ;  /* 0x0000000e00547308 */ /* 0x0005620000001000 */
[----:B---3--:R-:W-:Y:S02]  /*2980*/  HFMA2 R15, -RZ, RZ, 0, 0 ;  /* 0x00000000ff0f7431 */ /* 0x008fe400000001ff */
[----:B----4-:R-:W-:-:S05]  /*2990*/  FMUL R86, R25, R86 ;  /* 0x0000005619567220 */ /* 0x010fca0000400000 */
[----:B------:R3:W4:Y:S01]  /*29a0*/  MUFU.RCP R81, R53 ;  /* 0x0000003500517308 */ /* 0x0007220000001000 */
[----:B-1----:R-:W-:Y:S01]  /*29b0*/  FMUL R83, R26, R83 ;  /* 0x000000531a537220 */ /* 0x002fe20000400000 */
[----:B------:R-:W-:-:S06]  /*29c0*/  F2FP.BF16.F32.PACK_AB R54, R29, R28 ;  /* 0x0000001c1d36723e */ /* 0x000fcc00000010ff */
[----:B------:R1:W1:Y:S01]  /*29d0*/  MUFU.RCP R82, R13 ;  /* 0x0000000d00527308 */ /* 0x0002620000001000 */
[----:B--2---:R-:W-:Y:S01]  /*29e0*/  LEA R14, R36, R61, 0xd ;  /* 0x0000003d240e7211 */ /* 0x004fe200078e68ff */
[----:B-----5:R-:W-:-:S03]  /*29f0*/  FMUL R84, R27, R84 ;  /* 0x000000541b547220 */ /* 0x020fc60000400000 */
[----:B------:R-:W-:-:S03]  /*2a00*/  MOV R89, R14 ;  /* 0x0000000e00597202 */ /* 0x000fc60000000f00 */
[----:B------:R2:W5:Y:S01]  /*2a10*/  MUFU.RCP R79, R52 ;  /* 0x00000034004f7308 */ /* 0x0005620000001000 */
[----:B---3--:R-:W-:Y:S01]  /*2a20*/  F2FP.BF16.F32.PACK_AB R53, R27, R26 ;  /* 0x0000001a1b35723e */ /* 0x008fe200000010ff */
[----:B----4-:R-:W-:-:S06]  /*2a30*/  FMUL R81, R28, R81 ;  /* 0x000000511c517220 */ /* 0x010fcc0000400000 */
[----:B------:R3:W4:Y:S01]  /*2a40*/  MUFU.RCP R80, R12 ;  /* 0x0000000c00507308 */ /* 0x0007220000001000 */
[----:B-1----:R-:W-:Y:S01]  /*2a50*/  MOV R13, RZ ;  /* 0x000000ff000d7202 */ /* 0x002fe20000000f00 */
[----:B------:R-:W-:-:S06]  /*2a60*/  FMUL R82, R29, R82 ;  /* 0x000000521d527220 */ /* 0x000fcc0000400000 */
[----:B------:R1:W1:Y:S01]  /*2a70*/  MUFU.RCP R77, R57 ;  /* 0x00000039004d7308 */ /* 0x0002620000001000 */
[----:B--2---:R-:W-:Y:S01]  /*2a80*/  F2FP.BF16.F32.PACK_AB R52, R25, R24 ;  /* 0x000000181934723e */ /* 0x004fe200000010ff */
[----:B-----5:R-:W-:-:S06]  /*2a90*/  FMUL R79, R30, R79 ;  /* 0x0000004f1e4f7220 */ /* 0x020fcc0000400000 */
[----:B------:R2:W5:Y:S01]  /*2aa0*/  MUFU.RCP R78, R37 ;  /* 0x00000025004e7308 */ /* 0x0005620000001000 */
[----:B---3--:R-:W-:Y:S01]  /*2ab0*/  LEA R12, R36, R63, 0xd ;  /* 0x0000003f240c7211 */ /* 0x008fe200078e68ff */
[----:B----4-:R-:W-:-:S06]  /*2ac0*/  FMUL R80, R31, R80 ;  /* 0x000000501f507220 */ /* 0x010fcc0000400000 */
[----:B------:R3:W4:Y:S01]  /*2ad0*/  MUFU.RCP R75, R56 ;  /* 0x00000038004b7308 */ /* 0x0007220000001000 */
[----:B-1----:R-:W-:Y:S01]  /*2ae0*/  F2FP.BF16.F32.PACK_AB R57, R35, R34 ;  /* 0x000000222339723e */ /* 0x002fe200000010ff */
[----:B------:R-:W-:-:S06]  /*2af0*/  FMUL R77, R16, R77 ;  /* 0x0000004d104d7220 */ /* 0x000fcc0000400000 */
[----:B------:R-:W1:Y:S01]  /*2b00*/  MUFU.RCP R76, R76 ;  /* 0x0000004c004c7308 */ /* 0x000e620000001000 */
[----:B--2---:R-:W-:Y:S01]  /*2b10*/  MOV R37, R12 ;  /* 0x0000000c00257202 */ /* 0x004fe20000000f00 */
[----:B-----5:R-:W-:-:S06]  /*2b20*/  FMUL R78, R17, R78 ;  /* 0x0000004e114e7220 */ /* 0x020fcc0000400000 */
[----:B------:R2:W5:Y:S01]  /*2b30*/  MUFU.RCP R73, R48 ;  /* 0x0000003000497308 */ /* 0x0005620000001000 */
[----:B---3--:R-:W-:Y:S01]  /*2b40*/  F2FP.BF16.F32.PACK_AB R56, R33, R32 ;  /* 0x000000202138723e */ /* 0x008fe200000010ff */
[----:B----4-:R-:W-:-:S06]  /*2b50*/  FMUL R75, R18, R75 ;  /* 0x0000004b124b7220 */ /* 0x010fcc0000400000 */
[----:B------:R-:W3:Y:S01]  /*2b60*/  MUFU.RCP R74, R10 ;  /* 0x0000000a004a7308 */ /* 0x000ee20000001000 */
[----:B-1----:R-:W-:-:S07]  /*2b70*/  FMUL R76, R19, R76 ;  /* 0x0000004c134c7220 */ /* 0x002fce0000400000 */
[----:B------:R-:W1:Y:S01]  /*2b80*/  MUFU.RCP R72, R9 ;  /* 0x0000000900487308 */ /* 0x000e620000001000 */
[----:B--2---:R-:W-:Y:S01]  /*2b90*/  F2FP.BF16.F32.PACK_AB R48, R17, R16 ;  /* 0x000000101130723e */ /* 0x004fe200000010ff */
[----:B-----5:R-:W-:-:S06]  /*2ba0*/  FMUL R73, R20, R73 ;  /* 0x0000004914497220 */ /* 0x020fcc0000400000 */
[----:B------:R-:W2:Y:S01]  /*2bb0*/  MUFU.RCP R59, R6 ;  /* 0x00000006003b7308 */ /* 0x000ea20000001000 */
[----:B---3--:R-:W-:Y:S01]  /*2bc0*/  FMUL R74, R21, R74 ;  /* 0x0000004a154a7220 */ /* 0x008fe20000400000 */
[----:B-1----:R-:W-:Y:S01]  /*2bd0*/  FMUL R72, R23, R72 ;  /* 0x0000004817487220 */ /* 0x002fe20000400000 */
[----:B--2---:R-:W-:Y:S02]  /*2be0*/  FMUL R59, R22, R59 ;  /* 0x0000003b163b7220 */ /* 0x004fe40000400000 */
[----:B------:R-:W1:Y:S01]  /*2bf0*/  LDTM.16dp256bit.x8 R4, tmem[UR4] ;  /* 0x00000004000479ee */ /* 0x000e6200081a0000 */
[----:B------:R-:W-:-:S04]  /*2c00*/  ULEA.HI UR4, UR8, UR8, URZ, 0x1 ;  /* 0x0000000808047291 */ /* 0x000fc8000f8f08ff */
[----:B------:R-:W-:-:S04]  /*2c10*/  ULOP3.LUT UR4, UR4, 0xfffffffe, URZ, 0xc0, !UPT ;  /* 0xfffffffe04047892 */ /* 0x000fc8000f8ec0ff */
[----:B------:R-:W-:Y:S02]  /*2c20*/  UIADD3 UR4, UPT, UPT, UR8, -UR4, URZ ;  /* 0x8000000408047290 */ /* 0x000fe4000fffe0ff */
[----:B------:R-:W-:-:S04]  /*2c30*/  USHF.R.S32.HI UR8, URZ, 0x1f, UR6 ;  /* 0x0000001fff087899 */ /* 0x000fc80008011406 */
[----:B------:R-:W-:-:S04]  /*2c40*/  ULEA.HI UR8, UR8, UR6, URZ, 0x2 ;  /* 0x0000000608087291 */ /* 0x000fc8000f8f10ff */
[----:B------:R-:W-:-:S04]  /*2c50*/  ULOP3.LUT UR8, UR8, 0xfffffffc, URZ, 0xc0, !UPT ;  /* 0xfffffffc08087892 */ /* 0x000fc8000f8ec0ff */
[----:B------:R-:W-:Y:S01]  /*2c60*/  UIADD3 UR8, UPT, UPT, UR6, -UR8, URZ ;  /* 0x8000000806087290 */ /* 0x000fe2000fffe0ff */
[----:B-1----:R-:W-:Y:S01]  /*2c70*/  FMUL R87, R21, UR27 ;  /* 0x0000001b15577c20 */ /* 0x002fe20008400000 */
[----:B------:R-:W-:Y:S01]  /*2c80*/  FMUL R90, R20, UR27 ;  /* 0x0000001b145a7c20 */ /* 0x000fe20008400000 */
[----:B------:R-:W-:Y:S01]  /*2c90*/  FMUL R24, R24, UR27 ;  /* 0x0000001b18187c20 */ /* 0x000fe20008400000 */
[----:B------:R-:W-:Y:S01]  /*2ca0*/  FMUL R23, R23, UR27 ;  /* 0x0000001b17177c20 */ /* 0x000fe20008400000 */
[----:B------:R-:W-:Y:S01]  /*2cb0*/  FMUL R21, R87, R88 ;  /* 0x0000005857157220 */ /* 0x000fe20000400000 */
[----:B------:R-:W-:Y:S01]  /*2cc0*/  FMUL R20, R90, R95 ;  /* 0x0000005f5a147220 */ /* 0x000fe20000400000 */
[----:B------:R-:W-:Y:S01]  /*2cd0*/  FMUL R88, R22, UR27 ;  /* 0x0000001b16587c20 */ /* 0x000fe20008400000 */
[----:B------:R-:W-:Y:S01]  /*2ce0*/  FMUL R25, R25, UR27 ;  /* 0x0000001b19197c20 */ /* 0x000fe20008400000 */
[----:B------:R-:W-:Y:S01]  /*2cf0*/  FMUL R22, R24, R91 ;  /* 0x0000005b18167220 */ /* 0x000fe20000400000 */
[----:B------:R-:W-:Y:S01]  /*2d00*/  FMUL R94, R23, R94 ;  /* 0x0000005e175e7220 */ /* 0x000fe20000400000 */
[----:B------:R-:W-:Y:S01]  /*2d10*/  F2FP.BF16.F32.PACK_AB R20, R21, R20 ;  /* 0x000000141514723e */ /* 0x000fe200000010ff */
[----:B------:R-:W-:Y:S01]  /*2d20*/  FMUL R21, R88, R93 ;  /* 0x0000005d58157220 */ /* 0x000fe20000400000 */
[----:B------:R-:W-:Y:S01]  /*2d30*/  FMUL R91, R25, R92 ;  /* 0x0000005c195b7220 */ /* 0x000fe20000400000 */
[----:B------:R-:W-:Y:S01]  /*2d40*/  FMUL R92, R4, UR27 ;  /* 0x0000001b045c7c20 */ /* 0x000fe20008400000 */
[----:B------:R-:W-:Y:S01]  /*2d50*/  FMUL R93, R7, UR27 ;  /* 0x0000001b075d7c20 */ /* 0x000fe20008400000 */
[----:B------:R-:W-:Y:S01]  /*2d60*/  FMUL R95, R9, UR27 ;  /* 0x0000001b095f7c20 */ /* 0x000fe20008400000 */
[----:B------:R-:W-:Y:S01]  /*2d70*/  F2FP.BF16.F32.PACK_AB R21, R94, R21 ;  /* 0x000000155e15723e */ /* 0x000fe200000010ff */
[----:B------:R-:W-:Y:S01]  /*2d80*/  FMUL R94, R6, UR27 ;  /* 0x0000001b065e7c20 */ /* 0x000fe20008400000 */
[----:B------:R-:W-:Y:S01]  /*2d90*/  F2FP.BF16.F32.PACK_AB R22, R91, R22 ;  /* 0x000000165b16723e */ /* 0x000fe200000010ff */
[----:B------:R-:W-:Y:S01]  /*2da0*/  FMUL R91, R5, UR27 ;  /* 0x0000001b055b7c20 */ /* 0x000fe20008400000 */
[----:B------:R-:W-:Y:S01]  /*2db0*/  FMUL R96, R8, UR27 ;  /* 0x0000001b08607c20 */ /* 0x000fe20008400000 */
[----:B------:R-:W-:Y:S01]  /*2dc0*/  FMUL R97, R11, UR27 ;  /* 0x0000001b0b617c20 */ /* 0x000fe20008400000 */
[----:B------:R-:W-:Y:S01]  /*2dd0*/  FMUL R98, R10, UR27 ;  /* 0x0000001b0a627c20 */ /* 0x000fe20008400000 */
[----:B------:R-:W-:Y:S01]  /*2de0*/  F2FP.BF16.F32.PACK_AB R5, R93, R94 ;  /* 0x0000005e5d05723e */ /* 0x000fe200000010ff */
[----:B------:R-:W-:Y:S01]  /*2df0*/  FMUL R13, R13, UR27 ;  /* 0x0000001b0d0d7c20 */ /* 0x000fe20008400000 */
[----:B------:R-:W-:Y:S01]  /*2e00*/  F2FP.BF16.F32.PACK_AB R4, R91, R92 ;  /* 0x0000005c5b04723e */ /* 0x000fe200000010ff */
        /* <DEDUP_REMOVED lines=8> */
[----:B------:R1:W-:Y:S01]  /*2e90*/  STSM.16.M88.4 [R89], R4 ;  /* 0x0000000459007844 */ /* 0x0003e20000000200 */
[----:B------:R-:W-:Y:S01]  /*2ea0*/  FMUL R18, R18, UR27 ;  /* 0x0000001b12127c20 */ /* 0x000fe20008400000 */
[----:B------:R-:W-:Y:S01]  /*2eb0*/  F2FP.BF16.F32.PACK_AB R8, R13, R12 ;  /* 0x0000000c0d08723e */ /* 0x000fe200000010ff */
[----:B------:R-:W-:Y:S01]  /*2ec0*/  FMUL R16, R12, R85 ;  /* 0x000000550c107220 */ /* 0x000fe20000400000 */
[----:B------:R-:W-:Y:S01]  /*2ed0*/  F2FP.BF16.F32.PACK_AB R9, R15, R14 ;  /* 0x0000000e0f09723e */ /* 0x000fe200000010ff */
[----:B------:R-:W-:Y:S01]  /*2ee0*/  FMUL R17, R13, R86 ;  /* 0x000000560d117220 */ /* 0x000fe20000400000 */
[----:B------:R-:W-:Y:S01]  /*2ef0*/  F2FP.BF16.F32.PACK_AB R10, R99, R100 ;  /* 0x00000064630a723e */ /* 0x000fe200000010ff */
[----:B------:R-:W-:Y:S01]  /*2f00*/  FMUL R12, R41, UR27 ;  /* 0x0000001b290c7c20 */ /* 0x000fe20008400000 */
[----:B------:R-:W-:Y:S01]  /*2f10*/  F2FP.BF16.F32.PACK_AB R11, R19, R18 ;  /* 0x00000012130b723e */ /* 0x000fe200000010ff */
[----:B------:R-:W-:Y:S01]  /*2f20*/  FMUL R13, R40, UR27 ;  /* 0x0000001b280d7c20 */ /* 0x000fe20008400000 */
[----:B------:R-:W-:Y:S01]  /*2f30*/  FMUL R83, R14, R83 ;  /* 0x000000530e537220 */ /* 0x000fe20000400000 */
[----:B------:R-:W-:Y:S01]  /*2f40*/  FMUL R14, R45, UR27 ;  /* 0x0000001b2d0e7c20 */ /* 0x000fe20008400000 */
[----:B------:R-:W-:Y:S01]  /*2f50*/  FMUL R84, R15, R84 ;  /* 0x000000540f547220 */ /* 0x000fe20000400000 */
[----:B------:R2:W-:Y:S01]  /*2f60*/  STSM.16.M88.4 [R37], R8 ;  /* 0x0000000825007844 */ /* 0x0005e20000000200 */
[----:B------:R-:W-:Y:S01]  /*2f70*/  FMUL R15, R44, UR27 ;  /* 0x0000001b2c0f7c20 */ /* 0x000fe20008400000 */
[----:B------:R-:W-:Y:S01]  /*2f80*/  FMUL R79, R18, R79 ;  /* 0x0000004f124f7220 */ /* 0x000fe20000400000 */
[----:B------:R-:W-:Y:S01]  /*2f90*/  FMUL R18, R47, -1.4426950216293334961 ;  /* 0xbfb8aa3b2f127820 */ /* 0x000fe20000400000 */
[----:B------:R-:W-:Y:S01]  /*2fa0*/  FMUL R80, R19, R80 ;  /* 0x0000005013507220 */ /* 0x000fe20000400000 */
[----:B------:R-:W-:Y:S01]  /*2fb0*/  FMUL R19, R46, -1.4426950216293334961 ;  /* 0xbfb8aa3b2e137820 */ /* 0x000fe20000400000 */
[----:B------:R-:W-:Y:S01]  /*2fc0*/  FMUL R98, R98, R59 ;  /* 0x0000003b62627220 */ /* 0x000fe20000400000 */
[----:B------:R-:W-:Y:S01]  /*2fd0*/  FMUL R97, R97, R72 ;  /* 0x0000004861617220 */ /* 0x000fe20000400000 */
[----:B------:R-:W-:Y:S01]  /*2fe0*/  LEA R86, R36, R64, 0xd ;  /* 0x0000004024567211 */ /* 0x000fe200078e68ff */
[----:B------:R-:W3:Y:S01]  /*2ff0*/  MUFU.EX2 R18, R18 ;  /* 0x0000001200127308 */ /* 0x000ee20000000800 */
[----:B------:R-:W-:Y:S01]  /*3000*/  MOV R72, UR4 ;  /* 0x0000000400487c02 */ /* 0x000fe20008000f00 */
[----:B------:R-:W-:Y:S01]  /*3010*/  FMUL R26, R26, UR27 ;  /* 0x0000001b1a1a7c20 */ /* 0x000fe20008400000 */
[----:B------:R-:W-:Y:S01]  /*3020*/  FMUL R30, R30, UR27 ;  /* 0x0000001b1e1e7c20 */ /* 0x000fe20008400000 */
[----:B------:R-:W-:Y:S01]  /*3030*/  FMUL R29, R29, UR27 ;  /* 0x0000001b1d1d7c20 */ /* 0x000fe20008400000 */
[----:B------:R-:W-:Y:S01]  /*3040*/  FMUL R78, R91, R78 ;  /* 0x0000004e5b4e7220 */ /* 0x000fe20000400000 */
[----:B------:R-:W-:-:S02]  /*3050*/  HFMA2 R91, -RZ, RZ, 0, 0 ;  /* 0x00000000ff5b7431 */ /* 0x000fc400000001ff */
[----:B------:R-:W-:Y:S01]  /*3060*/  FMUL R77, R92, R77 ;  /* 0x0000004d5c4d7220 */ /* 0x000fe20000400000 */
[----:B------:R-:W-:Y:S01]  /*3070*/  MUFU.EX2 R19, R19 ;  /* 0x0000001300137308 */ /* 0x000fe20000000800 */
[----:B-1----:R-:W-:Y:S01]  /*3080*/  FMUL R4, R39, -1.4426950216293334961 ;  /* 0xbfb8aa3b27047820 */ /* 0x002fe20000400000 */
[----:B------:R-:W-:Y:S01]  /*3090*/  FMUL R5, R38, -1.4426950216293334961 ;  /* 0xbfb8aa3b26057820 */ /* 0x000fe20000400000 */
[----:B------:R-:W-:Y:S01]  /*30a0*/  FMUL R6, R12, -1.4426950216293334961 ;  /* 0xbfb8aa3b0c067820 */ /* 0x000fe20000400000 */
[----:B------:R-:W-:Y:S01]  /*30b0*/  FMUL R7, R13, -1.4426950216293334961 ;  /* 0xbfb8aa3b0d077820 */ /* 0x000fe20000400000 */
[----:B------:R-:W-:Y:S02]  /*30c0*/  HFMA2 R89, -RZ, RZ, 0, 0 ;  /* 0x00000000ff597431 */ /* 0x000fe400000001ff */
[----:B------:R-:W-:Y:S01]  /*30d0*/  FMUL R75, R94, R75 ;  /* 0x0000004b5e4b7220 */ /* 0x000fe20000400000 */
[----:B------:R-:W-:Y:S01]  /*30e0*/  FMUL R76, R93, R76 ;  /* 0x0000004c5d4c7220 */ /* 0x000fe20000400000 */
[----:B------:R-:W1:Y:S01]  /*30f0*/  MUFU.EX2 R4, R4 ;  /* 0x0000000400047308 */ /* 0x000e620000000800 */
[----:B---3--:R-:W-:Y:S01]  /*3100*/  FADD R18, R18, 1 ;  /* 0x3f80000012127421 */ /* 0x008fe20000000000 */
[----:B------:R-:W-:Y:S01]  /*3110*/  FMUL R73, R96, R73 ;  /* 0x0000004960497220 */ /* 0x000fe20000400000 */
[----:B------:R-:W-:Y:S01]  /*3120*/  FMUL R74, R95, R74 ;  /* 0x0000004a5f4a7220 */ /* 0x000fe20000400000 */
[----:B------:R-:W-:Y:S01]  /*3130*/  FMUL R81, R100, R81 ;  /* 0x0000005164517220 */ /* 0x000fe20000400000 */
[----:B------:R-:W-:Y:S01]  /*3140*/  FMUL R82, R99, R82 ;  /* 0x0000005263527220 */ /* 0x000fe20000400000 */
[----:B--2---:R-:W-:Y:S01]  /*3150*/  FMUL R8, R43, -1.4426950216293334961 ;  /* 0xbfb8aa3b2b087820 */ /* 0x004fe20000400000 */
[----:B------:R-:W-:Y:S01]  /*3160*/  FMUL R10, R42, -1.4426950216293334961 ;  /* 0xbfb8aa3b2a0a7820 */ /* 0x000fe20000400000 */
[----:B------:R-:W2:Y:S01]  /*3170*/  MUFU.EX2 R5, R5 ;  /* 0x0000000500057308 */ /* 0x000ea20000000800 */
[----:B------:R-:W-:Y:S01]  /*3180*/  FMUL R9, R14, -1.4426950216293334961 ;  /* 0xbfb8aa3b0e097820 */ /* 0x000fe20000400000 */
[----:B------:R-:W-:Y:S01]  /*3190*/  FMUL R11, R15, -1.4426950216293334961 ;  /* 0xbfb8aa3b0f0b7820 */ /* 0x000fe20000400000 */
[----:B------:R-:W-:-:S02]  /*31a0*/  F2FP.BF16.F32.PACK_AB R16, R17, R16 ;  /* 0x000000101110723e */ /* 0x000fc400000010ff */
[----:B------:R-:W-:-:S03]  /*31b0*/  F2FP.BF16.F32.PACK_AB R17, R84, R83 ;  /* 0x000000535411723e */ /* 0x000fc600000010ff */
[----:B------:R-:W3:Y:S01]  /*31c0*/  MUFU.EX2 R8, R8 ;  /* 0x0000000800087308 */ /* 0x000ee20000000800 */
[----:B-1----:R-:W-:Y:S01]  /*31d0*/  FADD R40, R4, 1 ;  /* 0x3f80000004287421 */ /* 0x002fe20000000000 */
[----:B------:R-:W-:Y:S01]  /*31e0*/  F2FP.BF16.F32.PACK_AB R4, R87, R90 ;  /* 0x0000005a5704723e */ /* 0x000fe200000010ff */
[----:B------:R-:W-:-:S05]  /*31f0*/  HFMA2 R87, -RZ, RZ, 0, 0 ;  /* 0x00000000ff577431 */ /* 0x000fca00000001ff */
[----:B------:R-:W1:Y:S01]  /*3200*/  MUFU.EX2 R6, R6 ;  /* 0x0000000600067308 */ /* 0x000e620000000800 */
[----:B--2---:R-:W-:Y:S01]  /*3210*/  FADD R5, R5, 1 ;  /* 0x3f80000005057421 */ /* 0x004fe20000000000 */
[----:B------:R-:W-:Y:S02]  /*3220*/  MOV R37, R86 ;  /* 0x0000005600257202 */ /* 0x000fe40000000f00 */
[----:B------:R-:W-:-:S04]  /*3230*/  LEA R86, R72, R66, 0xd ;  /* 0x0000004248567211 */ /* 0x000fc800078e68ff */
[----:B------:R-:W2:Y:S01]  /*3240*/  MUFU.EX2 R7, R7 ;  /* 0x0000000700077308 */ /* 0x000ea20000000800 */
[----:B---3--:R-:W-:-:S07]  /*3250*/  FADD R8, R8, 1 ;  /* 0x3f80000008087421 */ /* 0x008fce0000000000 */
[----:B------:R-:W3:Y:S01]  /*3260*/  MUFU.EX2 R10, R10 ;  /* 0x0000000a000a7308 */ /* 0x000ee20000000800 */
[----:B-1----:R-:W-:Y:S01]  /*3270*/  FADD R59, R6, 1 ;  /* 0x3f800000063b7421 */ /* 0x002fe20000000000 */
[----:B------:R-:W-:Y:S02]  /*3280*/  LEA R6, R36, R65, 0xd ;  /* 0x0000004124067211 */ /* 0x000fe400078e68ff */
[----:B------:R-:W-:Y:S02]  /*3290*/  MOV R36, R86 ;  /* 0x0000005600247202 */ /* 0x000fe40000000f00 */
[----:B------:R-:W-:Y:S02]  /*32a0*/  LEA R86, R72, R69, 0xd ;  /* 0x0000004548567211 */ /* 0x000fe400078e68ff */
[----:B------:R-:W1:Y:S01]  /*32b0*/  MUFU.EX2 R9, R9 ;  /* 0x0000000900097308 */ /* 0x000e620000000800 */
[----:B--2---:R-:W-:Y:S01]  /*32c0*/  FADD R44, R7, 1 ;  /* 0x3f800000072c7421 */ /* 0x004fe20000000000 */
[----:B------:R-:W-:-:S04]  /*32d0*/  MOV R7, RZ ;  /* 0x000000ff00077202 */ /* 0x000fc80000000f00 */
[----:B------:R-:W-:Y:S01]  /*32e0*/  MOV R41, R6 ;  /* 0x0000000600297202 */ /* 0x000fe20000000f00 */
[----:B------:R-:W-:Y:S01]  /*32f0*/  FMUL R7, R27, UR27 ;  /* 0x0000001b1b077c20 */ /* 0x000fe20008400000 */
[----:B------:R-:W-:Y:S01]  /*3300*/  MUFU.EX2 R11, R11 ;  /* 0x0000000b000b7308 */ /* 0x000fe20000000800 */
[----:B---3--:R-:W-:Y:S01]  /*3310*/  FADD R10, R10, 1 ;  /* 0x3f8000000a0a7421 */ /* 0x008fe20000000000 */
[----:B------:R-:W-:Y:S01]  /*3320*/  F2FP.BF16.F32.PACK_AB R6, R25, R24 ;  /* 0x000000181906723e */ /* 0x000fe200000010ff */
[----:B------:R-:W-:Y:S01]  /*3330*/  HFMA2 R25, -RZ, RZ, 0, 0 ;  /* 0x00000000ff197431 */ /* 0x000fe200000001ff */
[----:B------:R-:W-:Y:S02]  /*3340*/  LEA R24, R72, R67, 0xd ;  /* 0x0000004348187211 */ /* 0x000fe400078e68ff */
[----:B------:R-:W-:Y:S02]  /*3350*/  MOV R27, RZ ;  /* 0x000000ff001b7202 */ /* 0x000fe40000000f00 */
[----:B------:R-:W2:Y:S01]  /*3360*/  MUFU.RCP R40, R40 ;  /* 0x0000002800287308 */ /* 0x000ea20000001000 */
[----:B-1----:R-:W-:Y:S01]  /*3370*/  FADD R9, R9, 1 ;  /* 0x3f80000009097421 */ /* 0x002fe20000000000 */
[----:B------:R-:W-:-:S06]  /*3380*/  MOV R25, R24 ;  /* 0x0000001800197202 */ /* 0x000fcc0000000f00 */
[----:B------:R-:W1:Y:S08]  /*3390*/  MUFU.RCP R45, R5 ;  /* 0x00000005002d7308 */ /* 0x000e700000001000 */
[----:B------:R3:W4:Y:S01]  /*33a0*/  MUFU.RCP R85, R10 ;  /* 0x0000000a00557308 */ /* 0x0007220000001000 */
[----:B--2---:R-:W-:-:S07]  /*33b0*/  FMUL R40, R39, R40 ;  /* 0x0000002827287220 */ /* 0x004fce0000400000 */
[----:B------:R-:W2:Y:S01]  /*33c0*/  MUFU.RCP R8, R8 ;  /* 0x0000000800087308 */ /* 0x000ea20000001000 */
[----:B-1----:R-:W-:Y:S01]  /*33d0*/  FMUL R45, R38, R45 ;  /* 0x0000002d262d7220 */ /* 0x002fe20000400000 */
[----:B------:R-:W-:Y:S01]  /*33e0*/  F2FP.BF16.F32.PACK_AB R5, R23, R88 ;  /* 0x000000581705723e */ /* 0x000fe200000010ff */
[C---:B------:R-:W-:Y:S01]  /*33f0*/  FMUL R23, R7.reuse, R40 ;  /* 0x0000002807177220 */ /* 0x040fe20000400000 */
[----:B------:R-:W-:Y:S01]  /*3400*/  F2FP.BF16.F32.PACK_AB R7, R7, R26 ;  /* 0x0000001a0707723e */ /* 0x000fe200000010ff */
[----:B------:R-:W-:Y:S01]  /*3410*/  FMUL R40, R26, R45 ;  /* 0x0000002d1a287220 */ /* 0x000fe20000400000 */
[----:B------:R-:W-:Y:S01]  /*3420*/  LEA R26, R72, R68, 0xd ;  /* 0x00000044481a7211 */ /* 0x000fe200078e68ff */
[----:B------:R-:W-:Y:S01]  /*3430*/  FMUL R72, R34, UR27 ;  /* 0x0000001b22487c20 */ /* 0x000fe20008400000 */
[----:B------:R-:W1:Y:S01]  /*3440*/  MUFU.RCP R59, R59 ;  /* 0x0000003b003b7308 */ /* 0x000e620000001000 */
[----:B---3--:R-:W-:Y:S01]  /*3450*/  FADD R10, R11, 1 ;  /* 0x3f8000000b0a7421 */ /* 0x008fe20000000000 */
[----:B------:R-:W-:Y:S01]  /*3460*/  MOV R24, R26 ;  /* 0x0000001a00187202 */ /* 0x000fe20000000f00 */
[----:B------:R-:W-:Y:S01]  /*3470*/  FMUL R27, R33, UR27 ;  /* 0x0000001b211b7c20 */ /* 0x000fe20008400000 */
[----:B------:R-:W-:Y:S01]  /*3480*/  MOV R26, R86 ;  /* 0x00000056001a7202 */ /* 0x000fe20000000f00 */
[----:B------:R-:W-:Y:S01]  /*3490*/  FMUL R86, R28, UR27 ;  /* 0x0000001b1c567c20 */ /* 0x000fe20008400000 */
[----:B------:R-:W-:Y:S01]  /*34a0*/  FMUL R28, R32, UR27 ;  /* 0x0000001b201c7c20 */ /* 0x000fe20008400000 */
[----:B----4-:R-:W-:Y:S01]  /*34b0*/  FMUL R33, R42, R85 ;  /* 0x000000552a217220 */ /* 0x010fe20000400000 */
[----:B------:R3:W4:Y:S01]  /*34c0*/  MUFU.RCP R11, R9 ;  /* 0x00000009000b7308 */ /* 0x0007220000001000 */
[----:B--2---:R-:W-:Y:S01]  /*34d0*/  FMUL R32, R43, R8 ;  /* 0x000000082b207220 */ /* 0x004fe20000400000 */
[----:B------:R-:W-:Y:S01]  /*34e0*/  F2FP.BF16.F32.PACK_AB R8, R29, R86 ;  /* 0x000000561d08723e */ /* 0x000fe200000010ff */
[----:B------:R-:W-:Y:S01]  /*34f0*/  FMUL R33, R30, R33 ;  /* 0x000000211e217220 */ /* 0x000fe20000400000 */
[----:B------:R2:W-:Y:S01]  /*3500*/  STSM.16.M88.4 [R37], R4 ;  /* 0x0000000425007844 */ /* 0x0005e20000000200 */
[----:B------:R-:W-:-:S03]  /*3510*/  F2FP.BF16.F32.PACK_AB R23, R23, R40 ;  /* 0x000000281717723e */ /* 0x000fc600000010ff */
[----:B------:R-:W5:Y:S01]  /*3520*/  MUFU.RCP R44, R44 ;  /* 0x0000002c002c7308 */ /* 0x000f620000001000 */
[C---:B-1----:R-:W-:Y:S01]  /*3530*/  FMUL R34, R12.reuse, R59 ;  /* 0x0000003b0c227220 */ /* 0x042fe20000400000 */
[----:B------:R-:W-:Y:S02]  /*3540*/  F2FP.BF16.F32.PACK_AB R59, R39, R38 ;  /* 0x00000026273b723e */ /* 0x000fe400000010ff */
[----:B------:R-:W-:Y:S01]  /*3550*/  F2FP.BF16.F32.PACK_AB R12, R12, R13 ;  /* 0x0000000d0c0c723e */ /* 0x000fe200000010ff */
[----:B------:R-:W-:-:S03]  /*3560*/  FMUL R34, R29, R34 ;  /* 0x000000221d227220 */ /* 0x000fc60000400000 */
[----:B------:R-:W1:Y:S01]  /*3570*/  MUFU.RCP R10, R10 ;  /* 0x0000000a000a7308 */ /* 0x000e620000001000 */
[----:B---3--:R-:W-:Y:S01]  /*3580*/  FMUL R9, R31, UR27 ;  /* 0x0000001b1f097c20 */ /* 0x008fe20008400000 */
[----:B------:R-:W-:Y:S01]  /*3590*/  FADD R31, R19, 1 ;  /* 0x3f800000131f7421 */ /* 0x000fe20000000000 */
[----:B------:R-:W-:Y:S02]  /*35a0*/  FMUL R19, R35, UR27 ;  /* 0x0000001b23137c20 */ /* 0x000fe40008400000 */
[C---:B------:R-:W-:Y:S01]  /*35b0*/  FMUL R32, R9.reuse, R32 ;  /* 0x0000002009207220 */ /* 0x040fe20000400000 */
[----:B------:R-:W-:Y:S01]  /*35c0*/  F2FP.BF16.F32.PACK_AB R9, R9, R30 ;  /* 0x0000001e0909723e */ /* 0x000fe200000010ff */
[C---:B----4-:R-:W-:Y:S01]  /*35d0*/  FMUL R30, R14.reuse, R11 ;  /* 0x0000000b0e1e7220 */ /* 0x050fe20000400000 */
[----:B------:R-:W3:Y:S01]  /*35e0*/  MUFU.RCP R18, R18 ;  /* 0x0000001200127308 */ /* 0x000ee20000001000 */
[----:B-----5:R-:W-:Y:S01]  /*35f0*/  FMUL R35, R13, R44 ;  /* 0x0000002c0d237220 */ /* 0x020fe20000400000 */
[----:B------:R-:W-:Y:S01]  /*3600*/  MOV R44, UR8 ;  /* 0x00000008002c7c02 */ /* 0x000fe20008000f00 */
[----:B------:R-:W-:Y:S01]  /*3610*/  FMUL R30, R27, R30 ;  /* 0x0000001e1b1e7220 */ /* 0x000fe20000400000 */
[----:B------:R-:W-:Y:S01]  /*3620*/  F2FP.BF16.F32.PACK_AB R14, R14, R15 ;  /* 0x0000000f0e0e723e */ /* 0x000fe200000010ff */
[----:B------:R-:W-:Y:S01]  /*3630*/  FMUL R35, R86, R35 ;  /* 0x0000002356237220 */ /* 0x000fe20000400000 */
[----:B------:R-:W-:-:S02]  /*3640*/  LEA R86, R44, R61, 0xd ;  /* 0x0000003d2c567211 */ /* 0x000fc400078e68ff */
[----:B------:R-:W4:Y:S01]  /*3650*/  MUFU.RCP R31, R31 ;  /* 0x0000001f001f7308 */ /* 0x000f220000001000 */
[----:B-1----:R-:W-:Y:S01]  /*3660*/  FMUL R11, R15, R10 ;  /* 0x0000000a0f0b7220 */ /* 0x002fe20000400000 */
[----:B------:R-:W-:Y:S02]  /*3670*/  F2FP.BF16.F32.PACK_AB R10, R27, R28 ;  /* 0x0000001c1b0a723e */ /* 0x000fe400000010ff */
[C---:B------:R-:W-:Y:S02]  /*3680*/  LEA R90, R44.reuse, R63, 0xd ;  /* 0x0000003f2c5a7211 */ /* 0x040fe400078e68ff */
[----:B------:R-:W-:Y:S02]  /*3690*/  LEA R88, R44, R65, 0xd ;  /* 0x000000412c587211 */ /* 0x000fe400078e68ff */
[----:B------:R-:W-:Y:S01]  /*36a0*/  MOV R86, R86 ;  /* 0x0000005600567202 */ /* 0x000fe20000000f00 */
[----:B---3--:R-:W-:Y:S01]  /*36b0*/  FMUL R18, R47, R18 ;  /* 0x000000122f127220 */ /* 0x008fe20000400000 */
[----:B------:R-:W-:-:S02]  /*36c0*/  MOV R45, R90 ;  /* 0x0000005a002d7202 */ /* 0x000fc40000000f00 */
[----:B------:R-:W-:Y:S02]  /*36d0*/  MOV R27, R88 ;  /* 0x00000058001b7202 */ /* 0x000fe40000000f00 */
[----:B------:R-:W-:Y:S02]  /*36e0*/  F2FP.BF16.F32.PACK_AB R13, R43, R42 ;  /* 0x0000002a2b0d723e */ /* 0x000fe400000010ff */
[----:B------:R-:W-:Y:S01]  /*36f0*/  F2FP.BF16.F32.PACK_AB R15, R47, R46 ;  /* 0x0000002e2f0f723e */ /* 0x000fe200000010ff */
[----:B----4-:R-:W-:Y:S01]  /*3700*/  FMUL R29, R46, R31 ;  /* 0x0000001f2e1d7220 */ /* 0x010fe20000400000 */
[----:B------:R-:W-:Y:S01]  /*3710*/  FMUL R31, R28, R11 ;  /* 0x0000000b1c1f7220 */ /* 0x000fe20000400000 */
[C---:B------:R-:W-:Y:S01]  /*3720*/  FMUL R28, R19.reuse, R18 ;  /* 0x00000012131c7220 */ /* 0x040fe20000400000 */
[----:B------:R-:W-:Y:S01]  /*3730*/  F2FP.BF16.F32.PACK_AB R11, R19, R72 ;  /* 0x00000048130b723e */ /* 0x000fe200000010ff */
[----:B------:R-:W-:Y:S01]  /*3740*/  FMUL R29, R72, R29 ;  /* 0x0000001d481d7220 */ /* 0x000fe20000400000 */
[----:B------:R-:W-:-:S02]  /*3750*/  LEA R18, R44, R64, 0xd ;  /* 0x000000402c127211 */ /* 0x000fc400078e68ff */
[----:B------:R-:W-:Y:S01]  /*3760*/  MOV R19, RZ ;  /* 0x000000ff00137202 */ /* 0x000fe20000000f00 */
[----:B------:R1:W-:Y:S01]  /*3770*/  STSM.16.M88.4 [R41], R8 ;  /* 0x0000000829007844 */ /* 0x0003e20000000200 */
[----:B--2---:R-:W-:Y:S02]  /*3780*/  F2FP.BF16.F32.PACK_AB R4, R78, R77 ;  /* 0x0000004d4e04723e */ /* 0x004fe400000010ff */
[----:B------:R-:W-:Y:S01]  /*3790*/  MOV R44, R18 ;  /* 0x00000012002c7202 */ /* 0x000fe20000000f00 */
[----:B------:R2:W-:Y:S01]  /*37a0*/  STSM.16.M88.4 [R86], R48 ;  /* 0x0000003056007844 */ /* 0x0005e20000000200 */
[----:B------:R-:W-:Y:S02]  /*37b0*/  F2FP.BF16.F32.PACK_AB R5, R76, R75 ;  /* 0x0000004b4c05723e */ /* 0x000fe400000010ff */
[----:B------:R-:W-:Y:S01]  /*37c0*/  F2FP.BF16.F32.PACK_AB R6, R74, R73 ;  /* 0x000000494a06723e */ /* 0x000fe200000010ff */
[----:B------:R2:W-:Y:S01]  /*37d0*/  STSM.16.M88.4 [R45], R52 ;  /* 0x000000342d007844 */ /* 0x0005e20000000200 */
[----:B------:R-:W-:-:S02]  /*37e0*/  F2FP.BF16.F32.PACK_AB R7, R97, R98 ;  /* 0x000000626107723e */ /* 0x000fc400000010ff */
[----:B------:R-:W-:Y:S01]  /*37f0*/  F2FP.BF16.F32.PACK_AB R18, R82, R81 ;  /* 0x000000515212723e */ /* 0x000fe200000010ff */
[----:B------:R2:W-:Y:S01]  /*3800*/  STSM.16.M88.4 [R44], R56 ;  /* 0x000000382c007844 */ /* 0x0005e20000000200 */
[----:B------:R-:W-:-:S03]  /*3810*/  F2FP.BF16.F32.PACK_AB R19, R80, R79 ;  /* 0x0000004f5013723e */ /* 0x000fc600000010ff */
[----:B------:R2:W-:Y:S04]  /*3820*/  STSM.16.M88.4 [R27], R12 ;  /* 0x0000000c1b007844 */ /* 0x0005e80000000200 */
[----:B------:R2:W-:Y:S04]  /*3830*/  STSM.16.M88.4 [R36], R4 ;  /* 0x0000000424007844 */ /* 0x0005e80000000200 */
[----:B------:R2:W-:Y:S04]  /*3840*/  STSM.16.M88.4 [R25], R16 ;  /* 0x0000001019007844 */ /* 0x0005e80000000200 */
[----:B------:R2:W-:Y:S01]  /*3850*/  STSM.16.M88.4 [R24], R20 ;  /* 0x0000001418007844 */ /* 0x0005e20000000200 */
[----:B-1----:R-:W-:-:S02]  /*3860*/  F2FP.BF16.F32.PACK_AB R8, R34, R35 ;  /* 0x000000232208723e */ /* 0x002fc400000010ff */
[----:B------:R-:W-:Y:S02]  /*3870*/  F2FP.BF16.F32.PACK_AB R9, R32, R33 ;  /* 0x000000212009723e */ /* 0x000fe400000010ff */
[----:B------:R-:W-:Y:S02]  /*3880*/  F2FP.BF16.F32.PACK_AB R10, R30, R31 ;  /* 0x0000001f1e0a723e */ /* 0x000fe400000010ff */
[----:B------:R-:W-:-:S05]  /*3890*/  F2FP.BF16.F32.PACK_AB R11, R28, R29 ;  /* 0x0000001d1c0b723e */ /* 0x000fca00000010ff */
[----:B------:R2:W-:Y:S01]  /*38a0*/  STSM.16.M88.4 [R26], R8 ;  /* 0x000000081a007844 */ /* 0x0005e20000000200 */
[----:B------:R1:W-:Y:S06]  /*38b0*/  MEMBAR.ALL.CTA ;  /* 0x0000000000007992 */ /* 0x0003ec0000008000 */
[----:B-1----:R-:W1:Y:S02]  /*38c0*/  FENCE.VIEW.ASYNC.S ;  /* 0x00000000000073c6 */ /* 0x002e640000000000 */
[----:B-1----:R-:W-:Y:S06]  /*38d0*/  BAR.SYNC.DEFER_BLOCKING 0x1, 0x80 ;  /* 0x0042000000007b1d */ /* 0x002fec0000010000 */
[----:B------:R-:W-:Y:S05]  /*38e0*/  @P0 BRA `(.L_x_37) ;  /* 0x0000000000500947 */ /* 0x000fea0003800000 */
[----:B------:R-:W-:Y:S02]  /*38f0*/  USHF.L.U32 UR12, UR12, 0xc, URZ ;  /* 0x0000000c0c0c7899 */ /* 0x000fe400080006ff */
[----:B------:R-:W-:Y:S02]  /*3900*/  USHF.L.U32 UR8, UR8, 0xc, URZ ;  /* 0x0000000c08087899 */ /* 0x000fe400080006ff */
[----:B------:R-:W-:Y:S02]  /*3910*/  USHF.L.U32 UR4, UR4, 0xc, URZ ;  /* 0x0000000c04047899 */ /* 0x000fe400080006ff */
[----:B------:R-:W-:Y:S02]  /*3920*/  UIADD3 UR12, UPT, UPT, UR12, UR12, URZ ;  /* 0x0000000c0c0c7290 */ /* 0x000fe4000fffe0ff */
[----:B------:R-:W-:Y:S02]  /*3930*/  ULEA UR13, UR26, UR13, 0x8 ;  /* 0x0000000d1a0d7291 */ /* 0x000fe4000f8e40ff */
[----:B------:R-:W-:-:S02]  /*3940*/  UIADD3 UR8, UPT, UPT, UR8, UR8, URZ ;  /* 0x0000000808087290 */ /* 0x000fc4000fffe0ff */
[----:B------:R-:W-:Y:S02]  /*3950*/  ULEA UR5, UR26, UR5, 0x2 ;  /* 0x000000051a057291 */ /* 0x000fe4000f8e10ff */
[----:B------:R-:W-:Y:S02]  /*3960*/  UIADD3 UR4, UPT, UPT, UR23, UR4, UR4 ;  /* 0x0000000417047290 */ /* 0x000fe4000fffe004 */
[----:B------:R-:W-:Y:S02]  /*3970*/  UIADD3 UR12, UPT, UPT, UR12, 0x400, UR23 ;  /* 0x000004000c0c7890 */ /* 0x000fe4000fffe017 */
[----:B------:R-:W-:Y:S02]  /*3980*/  UIADD3 UR9, UPT, UPT, UR13, 0x40, URZ ;  /* 0x000000400d097890 */ /* 0x000fe4000fffe0ff */
[----:B------:R-:W-:Y:S02]  /*3990*/  UIADD3 UR8, UPT, UPT, UR8, 0x400, UR23 ;  /* 0x0000040008087890 */ /* 0x000fe4000fffe017 */
[----:B------:R-:W-:-:S02]  /*39a0*/  USHF.L.U32 UR5, UR5, 0x5, URZ ;  /* 0x0000000505057899 */ /* 0x000fc400080006ff */
[----:B------:R-:W-:Y:S01]  /*39b0*/  UIADD3 UR4, UPT, UPT, UR4, 0x8400, URZ ;  /* 0x0000840004047890 */ /* 0x000fe2000fffe0ff */
[----:B------:R1:W-:Y:S01]  /*39c0*/  UTMASTG.2D [UR12], [UR30], desc[URZ] ;  /* 0x0000ff0c1e0073b5 */ /* 0x0003e20008009000 */
[----:B------:R-:W-:Y:S01]  /*39d0*/  UMOV UR10, UR14 ;  /* 0x0000000e000a7c82 */ /* 0x000fe20008000000 */
[----:B------:R-:W-:Y:S02]  /*39e0*/  UMOV UR6, UR14 ;  /* 0x0000000e00067c82 */ /* 0x000fe40008000000 */
[----:B------:R1:W-:Y:S04]  /*39f0*/  UTMASTG.2D [UR8], [UR30], desc[URZ] ;  /* 0x0000ff081e0073b5 */ /* 0x0003e80008009000 */
[----:B------:R1:W-:Y:S01]  /*3a00*/  UTMASTG.2D [UR4], [UR28], desc[URZ] ;  /* 0x0000ff041c0073b5 */ /* 0x0003e20008009000 */
[----:B------:R0:W-:Y:S01]  /*3a10*/  UTMACMDFLUSH ;  /* 0x00000000000079b7 */ /* 0x0001e20000000000 */
[----:B-1----:R-:W-:-:S04]  /*3a20*/  DEPBAR.LE SB0, 0x3 ;  /* 0x000080c00000791a */ /* 0x002fc80000000000 */
.L_x_37:
[----:B------:R-:W-:Y:S01]  /*3a30*/  BAR.SYNC.DEFER_BLOCKING 0x1, 0x80 ;  /* 0x0042000000007b1d */ /* 0x000fe20000010000 */
[----:B------:R-:W-:Y:S02]  /*3a40*/  UPLOP3.LUT UP0, UPT, UPT, UPT, UP1, 0x80, 0x8 ;  /* 0x000000000008789c */ /* 0x000fe40003f0f010 */
[----:B------:R-:W-:-:S03]  /*3a50*/  UPLOP3.LUT UP1, UPT, UPT, UPT, UPT, 0x40, 0x4 ;  /* 0x000000000004789c */ /* 0x000fc60003f2e870 */
[----:B------:R-:W-:-:S04]  /*3a60*/  UMOV UR5, 0x2 ;  /* 0x0000000200057882 */ /* 0x000fc80000000000 */
[----:B------:R-:W-:Y:S05]  /*3a70*/  BRA.U UP0, `(.L_x_38) ;  /* 0xffffffe500bc7547 */ /* 0x000fea000b83ffff */
[----:B------:R-:W1:Y:S01]  /*3a80*/  LDCU.64 UR4, c[0x0][0x5c0] ;  /* 0x0000b800ff0477ac */ /* 0x000e620008000a00 */
[----:B------:R-:W-:Y:S01]  /*3a90*/  UIADD3 UR22, UPT, UPT, UR21, UR22, URZ ;  /* 0x0000001615167290 */ /* 0x000fe2000fffe0ff */
[----:B------:R-:W-:-:S03]  /*3aa0*/  ELECT P0, URZ, PT ;  /* 0x0000000000ff782f */ /* 0x000fc60003800000 */
[----:B------:R-:W-:Y:S02]  /*3ab0*/  UISETP.GE.AND UP0, UPT, UR22, 0x200, UPT ;  /* 0x000002001600788c */ /* 0x000fe4000bf06270 */
[----:B------:R-:W-:Y:S02]  /*3ac0*/  UIADD3 UR11, UPT, UPT, UR11, 0x1, URZ ;  /* 0x000000010b0b7890 */ /* 0x000fe4000fffe0ff */
[----:B-1----:R-:W-:-:S06]  /*3ad0*/  UIMAD.WIDE.U32 UR8, UR22, UR5, URZ ;  /* 0x00000005160872a5 */ /* 0x002fcc000f8e00ff */
[----:B--2---:R-:W-:Y:S01]  /*3ae0*/  @P0 IMAD.MOV.U32 R5, RZ, RZ, 0x1 ;  /* 0x00000001ff050424 */ /* 0x004fe200078e00ff */
[----:B------:R-:W1:Y:S03]  /*3af0*/  LDCU UR5, c[0x0][0x5d0] ;  /* 0x0000ba00ff0577ac */ /* 0x000e660008000800 */
[----:B------:R2:W-:Y:S01]  /*3b00*/  @P0 SYNCS.ARRIVE.TRANS64.ART0 RZ, [R0+URZ+0x50], R5 ;  /* 0x0000500500ff09a7 */ /* 0x0005e200085000ff */
[----:B------:R-:W-:-:S04]  /*3b10*/  UIADD3 UR6, UPT, UPT, UR22, -UR9, URZ ;  /* 0x8000000916067290 */ /* 0x000fc8000fffe0ff */
[----:B------:R-:W-:-:S04]  /*3b20*/  USHF.R.U32.HI UR6, URZ, UR20, UR6 ;  /* 0x00000014ff067299 */ /* 0x000fc80008011606 */
[----:B------:R-:W-:-:S04]  /*3b30*/  UIADD3 UR6, UPT, UPT, UR9, UR6, URZ ;  /* 0x0000000609067290 */ /* 0x000fc8000fffe0ff */
[----:B------:R-:W-:-:S04]  /*3b40*/  USHF.R.U32.HI UR14, URZ, UR19, UR6 ;  /* 0x00000013ff0e7299 */ /* 0x000fc80008011606 */
[----:B------:R-:W-:-:S04]  /*3b50*/  UIADD3 UR14, UPT, UPT, -UR14, URZ, URZ ;  /* 0x000000ff0e0e7290 */ /* 0x000fc8000fffe1ff */
[----:B------:R-:W-:Y:S01]  /*3b60*/  UIMAD UR14, UR4, UR14, UR22 ;  /* 0x0000000e040e72a4 */ /* 0x000fe2000f8e0216 */
[----:B--2---:R-:W-:-:S03]  /*3b70*/  VIADD R0, R3, 0x1 ;  /* 0x0000000103007836 */ /* 0x004fc60000000000 */
[----:B-1----:R-:W-:Y:S01]  /*3b80*/  UIMAD.WIDE.U32 UR8, UR14, UR5, URZ ;  /* 0x000000050e0872a5 */ /* 0x002fe2000f8e00ff */
[----:B------:R-:W1:Y:S01]  /*3b90*/  LDCU.64 UR4, c[0x0][0x5d8] ;  /* 0x0000bb00ff0477ac */ /* 0x000e620008000a00 */
[----:B------:R-:W-:Y:S02]  /*3ba0*/  ISETP.NE.AND P0, PT, R0, 0x2, PT ;  /* 0x000000020000780c */ /* 0x000fe40003f05270 */
[----:B------:R-:W-:Y:S02]  /*3bb0*/  UIADD3 UR6, UPT, UPT, UR14, -UR9, URZ ;  /* 0x800000090e067290 */ /* 0x000fe4000fffe0ff */
[----:B------:R-:W-:Y:S02]  /*3bc0*/  SEL R3, RZ, 0x1, P0 ;  /* 0x00000001ff037807 */ /* 0x000fe40000000000 */
[----:B------:R-:W-:Y:S02]  /*3bd0*/  USHF.R.U32.HI UR6, URZ, UR18, UR6 ;  /* 0x00000012ff067299 */ /* 0x000fe40008011606 */
[----:B------:R-:W-:-:S02]  /*3be0*/  LOP3.LUT R60, R60, R3, RZ, 0x3c, !PT ;  /* 0x000000033c3c7212 */ /* 0x000fc400078e3cff */
[----:B------:R-:W-:Y:S01]  /*3bf0*/  UIADD3 UR6, UPT, UPT, UR9, UR6, URZ ;  /* 0x0000000609067290 */ /* 0x000fe2000fffe0ff */
[----:B------:R-:W-:-:S03]  /*3c00*/  SEL R3, R0, RZ, P0 ;  /* 0x000000ff00037207 */ /* 0x000fc60000000000 */
[----:B------:R-:W-:-:S04]  /*3c10*/  USHF.R.U32.HI UR6, URZ, UR17, UR6 ;  /* 0x00000011ff067299 */ /* 0x000fc80008011606 */
[----:B-1----:R-:W-:Y:S01]  /*3c20*/  UIMAD.WIDE.U32 UR8, UR6, UR5, URZ ;  /* 0x00000005060872a5 */ /* 0x002fe2000f8e00ff */
[----:B------:R-:W1:Y:S03]  /*3c30*/  LDCU UR5, c[0x0][0x5cc] ;  /* 0x0000b980ff0577ac */ /* 0x000e660008000800 */
[----:B------:R-:W-:-:S04]  /*3c40*/  UIADD3 UR8, UPT, UPT, UR6, -UR9, URZ ;  /* 0x8000000906087290 */ /* 0x000fc8000fffe0ff */
[----:B------:R-:W-:-:S04]  /*3c50*/  USHF.R.U32.HI UR8, URZ, UR16, UR8 ;  /* 0x00000010ff087299 */ /* 0x000fc80008011608 */
[----:B------:R-:W-:-:S04]  /*3c60*/  UIADD3 UR8, UPT, UPT, UR9, UR8, URZ ;  /* 0x0000000809087290 */ /* 0x000fc8000fffe0ff */
[----:B------:R-:W-:-:S04]  /*3c70*/  USHF.R.U32.HI UR8, URZ, UR15, UR8 ;  /* 0x0000000fff087299 */ /* 0x000fc80008011608 */
[----:B------:R-:W-:-:S04]  /*3c80*/  UIADD3 UR8, UPT, UPT, -UR8, URZ, URZ ;  /* 0x000000ff08087290 */ /* 0x000fc8000fffe1ff */
[----:B------:R-:W-:Y:S02]  /*3c90*/  UIMAD UR4, UR4, UR8, UR6 ;  /* 0x00000008040472a4 */ /* 0x000fe4000f8e0206 */
[----:B------:R-:W-:-:S04]  /*3ca0*/  UIADD3 UR6, UPT, UPT, -UR6, URZ, URZ ;  /* 0x000000ff06067290 */ /* 0x000fc8000fffe1ff */
[----:B-1----:R-:W-:Y:S01]  /*3cb0*/  UIMAD UR14, UR5, UR6, UR14 ;  /* 0x00000006050e72a4 */ /* 0x002fe2000f8e020e */
[----:B------:R-:W-:Y:S11]  /*3cc0*/  BRA.U !UP0, `(.L_x_39) ;  /* 0xffffffe108d07547 */ /* 0x000ff6000b83ffff */
.L_x_35:
[----:B------:R-:W-:-:S13]  /*3cd0*/  ISETP.NE.AND P0, PT, R71, RZ, PT ;  /* 0x000000ff4700720c */ /* 0x000fda0003f05270 */
[----:B------:R-:W-:Y:S05]  /*3ce0*/  @P0 BRA `(.L_x_40) ;  /* 0x00000000001c0947 */ /* 0x000fea0003800000 */
[----:B------:R-:W3:Y:S01]  /*3cf0*/  S2UR UR4, SR_CgaCtaId ;  /* 0x00000000000479c3 */ /* 0x000ee20000008800 */
[----:B------:R-:W-:Y:S02]  /*3d00*/  ELECT P1, URZ, PT ;  /* 0x0000000000ff782f */ /* 0x000fe40003820000 */
[----:B------:R-:W-:Y:S01]  /*3d10*/  MOV R0, 0x1 ;  /* 0x0000000100007802 */ /* 0x000fe20000000f00 */
[----:B------:R-:W-:-:S04]  /*3d20*/  UMOV UR5, 0x40 ;  /* 0x0000004000057882 */ /* 0x000fc80000000000 */
[----:B------:R-:W-:Y:S01]  /*3d30*/  UVIRTCOUNT.DEALLOC.SMPOOL 0x80 ;  /* 0x000000800000784c */ /* 0x000fe20000000000 */
[----:B---3--:R-:W-:-:S09]  /*3d40*/  ULEA UR4, UR4, UR5, 0x18 ;  /* 0x0000000504047291 */ /* 0x008fd2000f8ec0ff */
[----:B------:R3:W-:Y:S03]  /*3d50*/  @P1 STS.U8 [UR4], R0 ;  /* 0x00000000ff001988 */ /* 0x0007e60008000004 */
.L_x_40:
[----:B------:R-:W-:Y:S06]  /*3d60*/  BAR.SYNC.DEFER_BLOCKING 0x1, 0x80 ;  /* 0x0042000000007b1d */ /* 0x000fec0000010000 */
[----:B------:R-:W-:Y:S05]  /*3d70*/  @P0 BRA `(.L_x_41) ;  /* 0x0000000000a00947 */ /* 0x000fea0003800000 */
[----:B------:R-:W4:Y:S01]  /*3d80*/  S2UR UR5, SR_CgaCtaId ;  /* 0x00000000000579c3 */ /* 0x000f220000008800 */
[----:B------:R-:W-:Y:S01]  /*3d90*/  NOP ;  /* 0x0000000000007918 */ /* 0x000fe20000000000 */
[----:B------:R-:W-:Y:S01]  /*3da0*/  UMOV UR4, 0x50 ;  /* 0x0000005000047882 */ /* 0x000fe20000000000 */
[----:B--2---:R-:W-:Y:S01]  /*3db0*/  LOP3.LUT R4, R70, 0xffff, RZ, 0xc0, !PT ;  /* 0x0000ffff46047812 */ /* 0x004fe200078ec0ff */
[----:B------:R-:W-:Y:S02]  /*3dc0*/  IMAD.MOV.U32 R3, RZ, RZ, 0xff ;  /* 0x000000ffff037424 */ /* 0x000fe400078e00ff */
[----:B-1----:R-:W-:Y:S01]  /*3dd0*/  IMAD.MOV.U32 R2, RZ, RZ, 0x1 ;  /* 0x00000001ff027424 */ /* 0x002fe200078e00ff */
[----:B------:R-:W-:-:S04]  /*3de0*/  SHF.R.U32.HI R4, RZ, 0x5, R4 ;  /* 0x00000005ff047819 */ /* 0x000fc80000011604 */
[----:B------:R-:W-:Y:S01]  /*3df0*/  SHF.L.U32 R3, R3, R4, RZ ;  /* 0x0000000403037219 */ /* 0x000fe200000006ff */
[----:B------:R-:W-:-:S05]  /*3e00*/  VIADD R5, R4, 0x10 ;  /* 0x0000001004057836 */ /* 0x000fca0000000000 */
[----:B------:R-:W-:Y:S01]  /*3e10*/  SHF.L.U32 R2, R2, R5, RZ ;  /* 0x0000000502027219 */ /* 0x000fe200000006ff */
[----:B----4-:R-:W-:-:S03]  /*3e20*/  ULEA UR5, UR5, UR4, 0x18 ;  /* 0x0000000405057291 */ /* 0x010fc6000f8ec0ff */
[----:B------:R-:W-:-:S04]  /*3e30*/  LOP3.LUT R5, R2, R3, RZ, 0xfc, !PT ;  /* 0x0000000302057212 */ /* 0x000fc800078efcff */
[C---:B------:R-:W-:Y:S02]  /*3e40*/  LOP3.LUT R3, R5.reuse, 0xffff, RZ, 0xc0, !PT ;  /* 0x0000ffff05037812 */ /* 0x040fe400078ec0ff */
[----:B---3--:R-:W1:Y:S02]  /*3e50*/  LDS R0, [UR5] ;  /* 0x00000005ff007984 */ /* 0x008e640008000800 */
[----:B-1----:R-:W-:-:S04]  /*3e60*/  LOP3.LUT R2, R5, 0xffff, R0, 0x80, !PT ;  /* 0x0000ffff05027812 */ /* 0x002fc800078e8000 */
[----:B------:R-:W-:-:S13]  /*3e70*/  ISETP.NE.AND P0, PT, R2, R3, PT ;  /* 0x000000030200720c */ /* 0x000fda0003f05270 */
[----:B------:R-:W-:Y:S05]  /*3e80*/  @P0 BRA `(.L_x_42) ;  /* 0x0000000000500947 */ /* 0x000fea0003800000 */
[----:B------:R-:W-:Y:S02]  /*3e90*/  SHF.R.U32.HI R0, RZ, 0x10, R0 ;  /* 0x00000010ff007819 */ /* 0x000fe40000011600 */
[----:B------:R-:W-:-:S04]  /*3ea0*/  SHF.R.U32.HI R3, RZ, 0x10, R5 ;  /* 0x00000010ff037819 */ /* 0x000fc80000011605 */
[----:B------:R-:W-:-:S04]  /*3eb0*/  LOP3.LUT R0, R0, R3, RZ, 0xc0, !PT ;  /* 0x0000000300007212 */ /* 0x000fc800078ec0ff */
[----:B------:R-:W-:-:S13]  /*3ec0*/  ISETP.NE.AND P0, PT, R0, R3, PT ;  /* 0x000000030000720c */ /* 0x000fda0003f05270 */
[----:B------:R-:W-:Y:S05]  /*3ed0*/  @P0 BRA `(.L_x_43) ;  /* 0x0000000000300947 */ /* 0x000fea0003800000 */
[----:B------:R-:W-:Y:S01]  /*3ee0*/  R2UR UR7, R5 ;  /* 0x00000000050772ca */ /* 0x000fe200000e0000 */
[----:B------:R-:W1:Y:S01]  /*3ef0*/  S2R R2, SR_LANEID ;  /* 0x0000000000027919 */ /* 0x000e620000000000 */
[----:B------:R-:W-:Y:S02]  /*3f00*/  VOTEU.ANY UR6, UPT, PT ;  /* 0x0000000000067886 */ /* 0x000fe400038e0100 */
[----:B------:R-:W-:-:S09]  /*3f10*/  UFLO.U32 UR6, UR6 ;  /* 0x00000006000672bd */ /* 0x000fd200080e0000 */
[----:B------:R-:W-:-:S06]  /*3f20*/  ULOP3.LUT UR7, URZ, UR7, URZ, 0x33, !UPT ;  /* 0x00000007ff077292 */ /* 0x000fcc000f8e33ff */
[----:B------:R-:W-:-:S04]  /*3f30*/  IMAD.U32 R0, RZ, RZ, UR7 ;  /* 0x00000007ff007e24 */ /* 0x000fc8000f8e00ff */
[----:B------:R-:W2:Y:S02]  /*3f40*/  REDUX UR4, R0 ;  /* 0x00000000000473c4 */ /* 0x000ea40000000000 */
[----:B------:R3:W-:Y:S01]  /*3f50*/  UTCATOMSWS.AND URZ, UR7 ;  /* 0x0000000700ff79e3 */ /* 0x0007e20008000000 */
[----:B-1----:R-:W-:Y:S01]  /*3f60*/  ISETP.EQ.U32.AND P0, PT, R2, UR6, PT ;  /* 0x0000000602007c0c */ /* 0x002fe2000bf02070 */
[----:B--2---:R-:W-:-:S12]  /*3f70*/  IMAD.U32 R2, RZ, RZ, UR4 ;  /* 0x00000004ff027e24 */ /* 0x004fd8000f8e00ff */
[----:B------:R3:W-:Y:S01]  /*3f80*/  @P0 ATOMS.AND RZ, [UR5], R2 ;  /* 0x00000002ffff098c */ /* 0x0007e2000a800005 */
[----:B------:R-:W-:Y:S05]  /*3f90*/  BRA `(.L_x_44) ;  /* 0x0000000000147947 */ /* 0x000fea0003800000 */
.L_x_43:
[----:B------:R-:W-:Y:S02]  /*3fa0*/  MOV R2, 0x3fc0 ;  /* 0x00003fc000027802 */ /* 0x000fe40000000f00 */
[----:B------:R-:W-:Y:S05]  /*3fb0*/  CALL.REL.NOINC `($__internal_0_$__cuda_sm10x_tcgen05_guardrail_trap_col_being_dealloced_not_returned_by_alloc) ;  /* 0x0000000000c47944 */ /* 0x000fea0003c00000 */
[----:B------:R-:W-:Y:S05]  /*3fc0*/  BRA `(.L_x_44) ;  /* 0x0000000000087947 */ /* 0x000fea0003800000 */
.L_x_42:
[----:B------:R-:W-:Y:S02]  /*3fd0*/  MOV R2, 0x3ff0 ;  /* 0x00003ff000027802 */ /* 0x000fe40000000f00 */
[----:B------:R-:W-:Y:S05]  /*3fe0*/  CALL.REL.NOINC `($__internal_2_$__cuda_sm10x_tcgen05_guardrail_trap_unallocated_columns_being_dealloced) ;  /* 0x0000000000d07944 */ /* 0x000fea0003c00000 */
.L_x_44:
[----:B------:R-:W-:Y:S01]  /*3ff0*/  NOP ;  /* 0x0000000000007918 */ /* 0x000fe20000000000 */
.L_x_41:
[----:B------:R-:W-:-:S04]  /*4000*/  DEPBAR.LE SB0, 0x0 ;  /* 0x000080000000791a */ /* 0x000fc80000000000 */
[----:B---3--:R-:W-:Y:S05]  /*4010*/  EXIT ;  /* 0x000000000000794d */ /* 0x008fea0003800000 */
.L_x_18:
[----:B------:R-:W-:Y:S02]  /*4020*/  MOV R6, UR23 ;  /* 0x0000001700067c02 */ /* 0x000fe40008000f00 */
[----:B------:R-:W-:Y:S02]  /*4030*/  MOV R7, UR23 ;  /* 0x0000001700077c02 */ /* 0x000fe40008000f00 */
[----:B------:R-:W-:-:S07]  /*4040*/  MOV R0, UR9 ;  /* 0x0000000900007c02 */ /* 0x000fce0008000f00 */
.L_x_45:
[----:B-1----:R1:W2:Y:S02]  /*4050*/  SYNCS.PHASECHK.TRANS64.TRYWAIT P0, [R0+URZ+0x20], R7 ;  /* 0x00002007000075a7 */ /* 0x0022a400080011ff */
[----:B--2---:R-:W-:Y:S05]  /*4060*/  @!P0 NANOSLEEP.SYNCS 0x989680 ;  /* 0x009896800000895d */ /* 0x004fea0003900000 */
[----:B------:R-:W2:Y:S02]  /*4070*/  @!P0 SYNCS.PHASECHK.TRANS64 P0, [R0+URZ+0x20], R7 ;  /* 0x00002007000085a7 */ /* 0x000ea400080010ff */
[----:B--2---:R-:W-:Y:S05]  /*4080*/  @!P0 BRA `(.L_x_45) ;  /* 0xfffffffc00f08947 */ /* 0x004fea000383ffff */
[----:B------:R-:W-:Y:S05]  /*4090*/  BRA `(.L_x_17) ;  /* 0xffffffc800b87947 */ /* 0x000fea000383ffff */
.L_x_21:
[----:B------:R-:W-:Y:S02]  /*40a0*/  MOV R2, UR6 ;  /* 0x0000000600027c02 */ /* 0x000fe40008000f00 */
[----:B------:R-:W-:Y:S02]  /*40b0*/  MOV R3, UR6 ;  /* 0x0000000600037c02 */ /* 0x000fe40008000f00 */
[----:B------:R-:W-:-:S07]  /*40c0*/  MOV R0, UR5 ;  /* 0x0000000500007c02 */ /* 0x000fce0008000f00 */
.L_x_46:
[----:B-1----:R1:W5:Y:S02]  /*40d0*/  SYNCS.PHASECHK.TRANS64.TRYWAIT P0, [R0+URZ+0x20], R3 ;  /* 0x00002003000075a7 */ /* 0x00236400080011ff */
[----:B-----5:R-:W-:Y:S05]  /*40e0*/  @!P0 NANOSLEEP.SYNCS 0x989680 ;  /* 0x009896800000895d */ /* 0x020fea0003900000 */
[----:B------:R-:W5:Y:S02]  /*40f0*/  @!P0 SYNCS.PHASECHK.TRANS64 P0, [R0+URZ+0x20], R3 ;  /* 0x00002003000085a7 */ /* 0x000f6400080010ff */
[----:B-----5:R-:W-:Y:S05]  /*4100*/  @!P0 BRA `(.L_x_46) ;  /* 0xfffffffc00f08947 */ /* 0x020fea000383ffff */
[----:B------:R-:W-:Y:S05]  /*4110*/  BRA `(.L_x_47) ;  /* 0xffffffcc00a47947 */ /* 0x000fea000383ffff */
.L_x_24:
[----:B------:R-:W-:Y:S02]  /*4120*/  MOV R0, UR7 ;  /* 0x0000000700007c02 */ /* 0x000fe40008000f00 */
[----:B------:R-:W-:-:S07]  /*4130*/  MOV R3, R2 ;  /* 0x0000000200037202 */ /* 0x000fce0000000f00 */
.L_x_48:
[----:B-1----:R1:W4:Y:S02]  /*4140*/  SYNCS.PHASECHK.TRANS64.TRYWAIT P0, [R0+URZ+0x50], R3 ;  /* 0x00005003000075a7 */ /* 0x00232400080011ff */
[----:B----4-:R-:W-:Y:S05]  /*4150*/  @!P0 NANOSLEEP.SYNCS 0x989680 ;  /* 0x009896800000895d */ /* 0x010fea0003900000 */
[----:B------:R-:W4:Y:S02]  /*4160*/  @!P0 SYNCS.PHASECHK.TRANS64 P0, [R0+URZ+0x50], R3 ;  /* 0x00005003000085a7 */ /* 0x000f2400080010ff */
[----:B----4-:R-:W-:Y:S05]  /*4170*/  @!P0 BRA `(.L_x_48) ;  /* 0xfffffffc00f08947 */ /* 0x010fea000383ffff */
[----:B------:R-:W-:Y:S05]  /*4180*/  BRA `(.L_x_49) ;  /* 0xffffffd000747947 */ /* 0x000fea000383ffff */
.L_x_26:
[----:B------:R-:W-:Y:S02]  /*4190*/  MOV R2, UR13 ;  /* 0x0000000d00027c02 */ /* 0x000fe40008000f00 */
[----:B------:R-:W-:Y:S02]  /*41a0*/  MOV R3, UR13 ;  /* 0x0000000d00037c02 */ /* 0x000fe40008000f00 */
[----:B------:R-:W-:Y:S07]  /*41b0*/  MOV R0, UR5 ;  /* 0x0000000500007c02 */ /* 0x000fee0008000f00 */
.L_x_50:
[----:B-1----:R1:W4:Y:S02]  /*41c0*/  SYNCS.PHASECHK.TRANS64.TRYWAIT P1, [R0+URZ], R3 ;  /* 0x00000003000075a7 */ /* 0x00232400080211ff */
[----:B----4-:R-:W-:Y:S05]  /*41d0*/  @!P1 NANOSLEEP.SYNCS 0x989680 ;  /* 0x009896800000995d */ /* 0x010fea0003900000 */
[----:B------:R-:W4:Y:S02]  /*41e0*/  @!P1 SYNCS.PHASECHK.TRANS64 P1, [R0+URZ], R3 ;  /* 0x00000003000095a7 */ /* 0x000f2400080210ff */
[----:B----4-:R-:W-:Y:S05]  /*41f0*/  @!P1 BRA `(.L_x_50) ;  /* 0xfffffffc00f09947 */ /* 0x010fea000383ffff */
[----:B------:R-:W-:Y:S05]  /*4200*/  BRA `(.L_x_25) ;  /* 0xffffffd000b87947 */ /* 0x000fea000383ffff */
.L_x_29:
[----:B------:R-:W-:-:S07]  /*4210*/  MOV R3, R2 ;  /* 0x0000000200037202 */ /* 0x000fce0000000f00 */
.L_x_51:
[----:B-1----:R1:W4:Y:S02]  /*4220*/  SYNCS.PHASECHK.TRANS64.TRYWAIT P0, [R0+URZ+0x50], R3 ;  /* 0x00005003000075a7 */ /* 0x00232400080011ff */
[----:B----4-:R-:W-:Y:S05]  /*4230*/  @!P0 NANOSLEEP.SYNCS 0x989680 ;  /* 0x009896800000895d */ /* 0x010fea0003900000 */
[----:B------:R-:W4:Y:S02]  /*4240*/  @!P0 SYNCS.PHASECHK.TRANS64 P0, [R0+URZ+0x50], R3 ;  /* 0x00005003000085a7 */ /* 0x000f2400080010ff */
[----:B----4-:R-:W-:Y:S05]  /*4250*/  @!P0 BRA `(.L_x_51) ;  /* 0xfffffffc00f08947 */ /* 0x010fea000383ffff */
[----:B------:R-:W-:Y:S05]  /*4260*/  BRA `(.L_x_22) ;  /* 0xffffffd400647947 */ /* 0x000fea000383ffff */
.L_x_36:
[----:B------:R-:W-:-:S07]  /*4270*/  MOV R4, R5 ;  /* 0x0000000500047202 */ /* 0x000fce0000000f00 */
.L_x_52:
[----:B-1----:R1:W2:Y:S02]  /*4280*/  SYNCS.PHASECHK.TRANS64.TRYWAIT P1, [R0+URZ+0x40], R5 ;  /* 0x00004005000075a7 */ /* 0x0022a400080211ff */
[----:B--2---:R-:W-:Y:S05]  /*4290*/  @!P1 NANOSLEEP.SYNCS 0x989680 ;  /* 0x009896800000995d */ /* 0x004fea0003900000 */
[----:B------:R-:W2:Y:S02]  /*42a0*/  @!P1 SYNCS.PHASECHK.TRANS64 P1, [R0+URZ+0x40], R5 ;  /* 0x00004005000095a7 */ /* 0x000ea400080210ff */
[----:B--2---:R-:W-:Y:S05]  /*42b0*/  @!P1 BRA `(.L_x_52) ;  /* 0xfffffffc00f09947 */ /* 0x004fea000383ffff */
[----:B------:R-:W-:Y:S05]  /*42c0*/  BRA `(.L_x_53) ;  /* 0xffffffdc00a07947 */ /* 0x000fea000383ffff */
        .weak           $__internal_0_$__cuda_sm10x_tcgen05_guardrail_trap_col_being_dealloced_not_returned_by_alloc
        .type           $__internal_0_$__cuda_sm10x_tcgen05_guardrail_trap_col_being_dealloced_not_returned_by_alloc,@function
        .size           $__internal_0_$__cuda_sm10x_tcgen05_guardrail_trap_col_being_dealloced_not_returned_by_alloc,($__internal_1_$__cuda_sm10x_tcgen05_guardrail_trap_phase_invalid_during_alloc - $__internal_0_$__cuda_sm10x_tcgen05_guardrail_trap_col_being_dealloced_not_returned_by_alloc)
$__internal_0_$__cuda_sm10x_tcgen05_guardrail_trap_col_being_dealloced_not_returned_by_alloc:
[----:B------:R-:W-:Y:S05]  /*42d0*/  BPT.TRAP 0x1 ;  /* 0x000000040000795c */ /* 0x000fea0000300000 */
[----:B------:R-:W-:-:S04]  /*42e0*/  HFMA2 R3, -RZ, RZ, 0, 0 ;  /* 0x00000000ff037431 */ /* 0x000fc800000001ff */
[----:B------:R-:W-:Y:S05]  /*42f0*/  RET.REL.NODEC R2 `(kernel_cutlass_kernel_cudnngemm_swigludense_gemm_persistent_swigluPersistentDenseGemmKernel_object_at__TiledMMA_ThrLayoutVMNK11110000_PermutationMNK____MMAAtom_ThrID10_ShapeMNK6425632_TVL_0) ;  /* 0xffffffbc02407950 */ /* 0x000fea0003c3ffff */
        .weak           $__internal_1_$__cuda_sm10x_tcgen05_guardrail_trap_phase_invalid_during_alloc
        .type           $__internal_1_$__cuda_sm10x_tcgen05_guardrail_trap_phase_invalid_during_alloc,@function
        .size           $__internal_1_$__cuda_sm10x_tcgen05_guardrail_trap_phase_invalid_during_alloc,($__internal_2_$__cuda_sm10x_tcgen05_guardrail_trap_unallocated_columns_being_dealloced - $__internal_1_$__cuda_sm10x_tcgen05_guardrail_trap_phase_invalid_during_alloc)
$__internal_1_$__cuda_sm10x_tcgen05_guardrail_trap_phase_invalid_during_alloc:
[----:B------:R-:W-:Y:S05]  /*4300*/  BPT.TRAP 0x1 ;  /* 0x000000040000795c */ /* 0x000fea0000300000 */
[----:B------:R-:W-:-:S04]  /*4310*/  MOV R3, 0x0 ;  /* 0x0000000000037802 */ /* 0x000fc80000000f00 */
[----:B------:R-:W-:Y:S05]  /*4320*/  RET.REL.NODEC R2 `(kernel_cutlass_kernel_cudnngemm_swigludense_gemm_persistent_swigluPersistentDenseGemmKernel_object_at__TiledMMA_ThrLayoutVMNK11110000_PermutationMNK____MMAAtom_ThrID10_ShapeMNK6425632_TVL_0) ;  /* 0xffffffbc02347950 */ /* 0x000fea0003c3ffff */
        .weak           $__internal_2_$__cuda_sm10x_tcgen05_guardrail_trap_unallocated_columns_being_dealloced
        .type           $__internal_2_$__cuda_sm10x_tcgen05_guardrail_trap_unallocated_columns_being_dealloced,@function
        .size           $__internal_2_$__cuda_sm10x_tcgen05_guardrail_trap_unallocated_columns_being_dealloced,(.L_x_57 - $__internal_2_$__cuda_sm10x_tcgen05_guardrail_trap_unallocated_columns_being_dealloced)
$__internal_2_$__cuda_sm10x_tcgen05_guardrail_trap_unallocated_columns_being_dealloced:
[----:B------:R-:W-:Y:S05]  /*4330*/  BPT.TRAP 0x1 ;  /* 0x000000040000795c */ /* 0x000fea0000300000 */
[----:B------:R-:W-:-:S04]  /*4340*/  HFMA2 R3, -RZ, RZ, 0, 0 ;  /* 0x00000000ff037431 */ /* 0x000fc800000001ff */
[----:B------:R-:W-:Y:S05]  /*4350*/  RET.REL.NODEC R2 `(kernel_cutlass_kernel_cudnngemm_swigludense_gemm_persistent_swigluPersistentDenseGemmKernel_object_at__TiledMMA_ThrLayoutVMNK11110000_PermutationMNK____MMAAtom_ThrID10_ShapeMNK6425632_TVL_0) ;  /* 0xffffffbc02287950 */ /* 0x000fea0003c3ffff */
.L_x_54:
[----:B------:R-:W-:-:S00]  /*4360*/  BRA `(.L_x_54) ;  /* 0xfffffffc00fc7947 */ /* 0x000fc0000383ffff */
[----:B------:R-:W-:-:S00]  /*4370*/  NOP ;  /* 0x0000000000007918 */ /* 0x000fc00000000000 */
        /* <DEDUP_REMOVED lines=8> */
.L_x_57:


//--------------------- .nv.shared.kernel_cutlass_kernel_cudnngemm_swigludense_gemm_persistent_swigluPersistentDenseGemmKernel_object_at__TiledMMA_ThrLayoutVMNK11110000_PermutationMNK____MMAAtom_ThrID10_ShapeMNK6425632_TVL_0 --------------------------
	.section	.nv.shared.kernel_cutlass_kernel_cudnngemm_swigludense_gemm_persistent_swigluPersistentDenseGemmKernel_object_at__TiledMMA_ThrLayoutVMNK11110000_PermutationMNK____MMAAtom_ThrID10_ShapeMNK6425632_TVL_0,"aw",@nobits
	.sectionflags	@""
	.align	1024
	.zero		1024


//--------------------- .nv.shared.reserved.0     --------------------------
	.section	.nv.shared.reserved.0,"aw",@nobits
	.align	8
	.weak		__nv_reservedSMEM_offset_0_alias
	.size		__nv_reservedSMEM_offset_0_alias, 0, 64
	.other		__nv_reservedSMEM_offset_0_alias,@"STO_CUDA_RESERVED_SHARED STV_DEFAULT"
__nv_reservedSMEM_offset_0_alias:
	.zero		0
.nv.shared.reserved.0:
	.zero		64
	.weak		__nv_reservedSMEM_allocation_phase
	.type		__nv_reservedSMEM_allocation_phase,@object
	.size		__nv_reservedSMEM_allocation_phase,(.L_0 - __nv_reservedSMEM_allocation_phase)
__nv_reservedSMEM_allocation_phase:
	.zero		1
.L_0:
	.zero		7
	.weak		__nv_reservedSMEM_devtool_atexit_pc
	.type		__nv_reservedSMEM_devtool_atexit_pc,@object
	.size		__nv_reservedSMEM_devtool_atexit_pc,(__nv_reservedSMEM_allocation_mask - __nv_reservedSMEM_devtool_atexit_pc)
__nv_reservedSMEM_devtool_atexit_pc:
	.zero		8
	.weak		__nv_reservedSMEM_allocation_mask
	.type		__nv_reservedSMEM_allocation_mask,@object
	.size		__nv_reservedSMEM_allocation_mask,(.L_2 - __nv_reservedSMEM_allocation_mask)
__nv_reservedSMEM_allocation_mask:
	.zero		4
.L_2:


//--------------------- .nv.constant0.kernel_cutlass_kernel_cudnngemm_swigludense_gemm_persistent_swigluPersistentDenseGemmKernel_object_at__TiledMMA_ThrLayoutVMNK11110000_PermutationMNK____MMAAtom_ThrID10_ShapeMNK6425632_TVL_0 --------------------------
	.section	.nv.constant0.kernel_cutlass_kernel_cudnngemm_swigludense_gemm_persistent_swigluPersistentDenseGemmKernel_object_at__TiledMMA_ThrLayoutVMNK11110000_PermutationMNK____MMAAtom_ThrID10_ShapeMNK6425632_TVL_0,"a",@progbits
	.sectionflags	@""
	.align	4
.nv.constant0.kernel_cutlass_kernel_cudnngemm_swigludense_gemm_persistent_swigluPersistentDenseGemmKernel_object_at__TiledMMA_ThrLayoutVMNK11110000_PermutationMNK____MMAAtom_ThrID10_ShapeMNK6425632_TVL_0:
	.zero		1512


//--------------------- SYMBOLS --------------------------

	.type		.nv.reservedSmem.offset0,@object
	.size		.nv.reservedSmem.offset0,0x4
	.type		.nv.reservedSmem.cap,@object
	.size		.nv.reservedSmem.cap,0x4
